//
// Generated by NVIDIA NVVM Compiler
//
// Compiler Build ID: CL-36424714
// Cuda compilation tools, release 13.0, V13.0.88
// Based on NVVM 20.0.0
//

.version 9.0
.target sm_100
.address_size 64

	// .globl	_Z13fuzzyCMedoidsPfS_PiS_iiii
.func  (.param .b64 func_retval0) __internal_accurate_pow
(
	.param .b64 __internal_accurate_pow_param_0
)
;
// _ZZ13fuzzyCMedoidsPfS_PiS_iiiiE5costs has been demoted

.visible .entry _Z13fuzzyCMedoidsPfS_PiS_iiii(
	.param .u64 .ptr .align 1 _Z13fuzzyCMedoidsPfS_PiS_iiii_param_0,
	.param .u64 .ptr .align 1 _Z13fuzzyCMedoidsPfS_PiS_iiii_param_1,
	.param .u64 .ptr .align 1 _Z13fuzzyCMedoidsPfS_PiS_iiii_param_2,
	.param .u64 .ptr .align 1 _Z13fuzzyCMedoidsPfS_PiS_iiii_param_3,
	.param .u32 _Z13fuzzyCMedoidsPfS_PiS_iiii_param_4,
	.param .u32 _Z13fuzzyCMedoidsPfS_PiS_iiii_param_5,
	.param .u32 _Z13fuzzyCMedoidsPfS_PiS_iiii_param_6,
	.param .u32 _Z13fuzzyCMedoidsPfS_PiS_iiii_param_7
)
{
	.reg .pred 	%p<118>;
	.reg .b32 	%r<220>;
	.reg .b32 	%f<150>;
	.reg .b64 	%rd<28>;
	.reg .b64 	%fd<131>;
	// demoted variable
	.shared .align 4 .b8 _ZZ13fuzzyCMedoidsPfS_PiS_iiiiE5costs[800];
	ld.param.u64 	%rd17, [_Z13fuzzyCMedoidsPfS_PiS_iiii_param_0];
	ld.param.u64 	%rd18, [_Z13fuzzyCMedoidsPfS_PiS_iiii_param_1];
	ld.param.u64 	%rd15, [_Z13fuzzyCMedoidsPfS_PiS_iiii_param_2];
	ld.param.u64 	%rd16, [_Z13fuzzyCMedoidsPfS_PiS_iiii_param_3];
	ld.param.u32 	%r78, [_Z13fuzzyCMedoidsPfS_PiS_iiii_param_4];
	ld.param.u32 	%r79, [_Z13fuzzyCMedoidsPfS_PiS_iiii_param_5];
	ld.param.u32 	%r80, [_Z13fuzzyCMedoidsPfS_PiS_iiii_param_6];
	ld.param.u32 	%r81, [_Z13fuzzyCMedoidsPfS_PiS_iiii_param_7];
	cvta.to.global.u64 	%rd1, %rd18;
	cvta.to.global.u64 	%rd2, %rd17;
	cvta.to.global.u64 	%rd3, %rd15;
	cvta.to.global.u64 	%rd4, %rd16;
	mov.u32 	%r1, %ctaid.x;
	mov.u32 	%r82, %ntid.x;
	mov.u32 	%r2, %tid.x;
	mad.lo.s32 	%r3, %r1, %r82, %r2;
	mov.u32 	%r83, %ctaid.y;
	mov.u32 	%r84, %ntid.y;
	mov.u32 	%r85, %tid.y;
	mad.lo.s32 	%r4, %r83, %r84, %r85;
	setp.ne.s32 	%p2, %r2, 0;
	@%p2 bra 	$L__BB0_3;
	mov.b32 	%r194, 0;
	st.global.u32 	[%rd4], %r194;
$L__BB0_2:
	shl.b32 	%r87, %r194, 2;
	mov.u32 	%r88, _ZZ13fuzzyCMedoidsPfS_PiS_iiiiE5costs;
	add.s32 	%r89, %r88, %r87;
	mov.b32 	%r90, 0;
	st.shared.u32 	[%r89], %r90;
	st.shared.u32 	[%r89+4], %r90;
	st.shared.u32 	[%r89+8], %r90;
	st.shared.u32 	[%r89+12], %r90;
	st.shared.u32 	[%r89+16], %r90;
	st.shared.u32 	[%r89+20], %r90;
	st.shared.u32 	[%r89+24], %r90;
	st.shared.u32 	[%r89+28], %r90;
	add.s32 	%r194, %r194, 8;
	setp.ne.s32 	%p3, %r194, 200;
	@%p3 bra 	$L__BB0_2;
$L__BB0_3:
	bar.sync 	0;
	setp.ne.s32 	%p4, %r81, 0;
	@%p4 bra 	$L__BB0_5;
	ld.global.u32 	%r182, [%rd3+4];
	mad.lo.s32 	%r211, %r182, %r4, %r3;
	bra.uni 	$L__BB0_68;
$L__BB0_5:
	ld.global.u32 	%r8, [%rd3+4];
	mad.lo.s32 	%r91, %r8, %r4, %r3;
	mul.lo.s32 	%r211, %r91, %r81;
	add.s32 	%r92, %r79, -1;
	setp.eq.s32 	%p5, %r1, %r92;
	add.s32 	%r93, %r80, -1;
	setp.eq.s32 	%p6, %r2, %r93;
	add.s32 	%r95, %r211, %r81;
	selp.b32 	%r96, %r8, %r95, %p6;
	selp.b32 	%r212, %r96, %r95, %p5;
	setp.ge.s32 	%p7, %r211, %r8;
	@%p7 bra 	$L__BB0_68;
	setp.gt.s32 	%p8, %r212, %r8;
	setp.ge.s32 	%p9, %r211, %r212;
	or.pred  	%p10, %p8, %p9;
	@%p10 bra 	$L__BB0_68;
	setp.lt.s32 	%p11, %r78, 1;
	mov.f64 	%fd45, 0d4000000000000000;
	{
	.reg .b32 %temp; 
	mov.b64 	{%temp, %r11}, %fd45;
	}
	and.b32  	%r12, %r11, 2146435072;
	setp.eq.s32 	%p12, %r12, 1062207488;
	setp.lt.s32 	%p13, %r11, 0;
	selp.b32 	%r13, 0, 2146435072, %p13;
	and.b32  	%r97, %r11, 2147483647;
	setp.ne.s32 	%p14, %r97, 1071644672;
	and.pred  	%p1, %p12, %p14;
	or.b32  	%r14, %r13, -2147483648;
	@%p11 bra 	$L__BB0_60;
	ld.global.u32 	%r15, [%rd3];
	max.s32 	%r101, %r15, 1;
	and.b32  	%r16, %r101, 3;
	and.b32  	%r17, %r101, 2147483644;
	mul.wide.s32 	%rd12, %r8, 4;
	mov.u32 	%r195, %r211;
$L__BB0_9:
	setp.lt.s32 	%p19, %r15, 1;
	@%p19 bra 	$L__BB0_20;
	mov.f32 	%f135, 0fBF800000;
	mov.b32 	%r203, 0;
	mov.u32 	%r204, %r203;
$L__BB0_11:
	setp.lt.s32 	%p25, %r15, 4;
	mov.f64 	%fd127, 0d0000000000000000;
	mov.b32 	%r206, 0;
	@%p25 bra 	$L__BB0_40;
	mov.f32 	%f138, 0f00000000;
	mov.b32 	%r205, 0;
$L__BB0_13:
	setp.lt.s32 	%p26, %r11, 0;
	setp.eq.s32 	%p27, %r12, 1062207488;
	mad.lo.s32 	%r111, %r8, %r205, %r195;
	mul.wide.s32 	%rd19, %r111, 4;
	add.s64 	%rd5, %rd2, %rd19;
	ld.global.f32 	%f56, [%rd5];
	mad.lo.s32 	%r112, %r15, %r203, %r205;
	mul.wide.u32 	%rd20, %r112, 4;
	add.s64 	%rd6, %rd1, %rd20;
	ld.global.f32 	%f57, [%rd6];
	sub.f32 	%f9, %f56, %f57;
	cvt.f64.f32 	%fd1, %f9;
	{
	.reg .b32 %temp; 
	mov.b64 	{%temp, %r36}, %fd1;
	}
	abs.f64 	%fd2, %fd1;
	{ // callseq 0, 0
	.param .b64 param0;
	st.param.f64 	[param0], %fd2;
	.param .b64 retval0;
	call.uni (retval0), 
	__internal_accurate_pow, 
	(
	param0
	);
	ld.param.f64 	%fd47, [retval0];
	} // callseq 0
	setp.lt.s32 	%p29, %r36, 0;
	neg.f64 	%fd49, %fd47;
	selp.f64 	%fd50, %fd49, %fd47, %p27;
	selp.f64 	%fd51, %fd50, %fd47, %p29;
	setp.eq.f32 	%p30, %f9, 0f00000000;
	selp.b32 	%r113, %r36, 0, %p27;
	or.b32  	%r114, %r113, 2146435072;
	selp.b32 	%r115, %r114, %r113, %p26;
	mov.b32 	%r116, 0;
	mov.b64 	%fd52, {%r116, %r115};
	selp.f64 	%fd123, %fd52, %fd51, %p30;
	add.f64 	%fd53, %fd1, 0d4000000000000000;
	{
	.reg .b32 %temp; 
	mov.b64 	{%temp, %r117}, %fd53;
	}
	and.b32  	%r118, %r117, 2146435072;
	setp.ne.s32 	%p31, %r118, 2146435072;
	@%p31 bra 	$L__BB0_23;
	setp.nan.f32 	%p32, %f9, %f9;
	@%p32 bra 	$L__BB0_22;
	setp.neu.f64 	%p33, %fd2, 0d7FF0000000000000;
	@%p33 bra 	$L__BB0_23;
	selp.b32 	%r119, %r14, %r13, %p1;
	selp.b32 	%r120, %r119, %r13, %p29;
	mov.b32 	%r121, 0;
	mov.b64 	%fd123, {%r121, %r120};
	bra.uni 	$L__BB0_23;
$L__BB0_17:
	setp.eq.f32 	%p21, %f132, 0fBF800000;
	selp.f32 	%f132, 0f00000000, %f132, %p21;
	selp.b32 	%r199, %r197, %r199, %p21;
	add.s32 	%r197, %r197, 4;
	add.s32 	%r196, %r196, 4;
	setp.ne.s32 	%p22, %r196, 0;
	@%p22 bra 	$L__BB0_17;
$L__BB0_18:
	and.b32  	%r106, %r78, 3;
	setp.eq.s32 	%p23, %r106, 0;
	setp.eq.f32 	%p24, %f132, 0fBF800000;
	selp.f32 	%f52, 0f00000000, %f132, %p24;
	selp.b32 	%r107, %r200, %r199, %p24;
	selp.f32 	%f135, %f132, %f52, %p23;
	selp.b32 	%r204, %r199, %r107, %p23;
$L__BB0_19:
	shl.b32 	%r178, %r204, 2;
	mov.u32 	%r179, _ZZ13fuzzyCMedoidsPfS_PiS_iiiiE5costs;
	add.s32 	%r180, %r179, %r178;
	ld.shared.f32 	%f72, [%r180];
	add.f32 	%f73, %f135, %f72;
	st.shared.f32 	[%r180], %f73;
	add.s32 	%r195, %r195, 1;
	setp.eq.s32 	%p104, %r195, %r212;
	@%p104 bra 	$L__BB0_68;
	bra.uni 	$L__BB0_9;
$L__BB0_20:
	setp.lt.u32 	%p20, %r78, 4;
	mov.f32 	%f132, 0fBF800000;
	mov.b32 	%r200, 0;
	mov.u32 	%r199, %r200;
	@%p20 bra 	$L__BB0_18;
	and.b32  	%r200, %r78, 2147483644;
	neg.s32 	%r196, %r200;
	mov.f32 	%f132, 0fBF800000;
	mov.b32 	%r197, 0;
	mov.u32 	%r199, %r197;
	bra.uni 	$L__BB0_17;
$L__BB0_22:
	mov.f64 	%fd54, 0d4000000000000000;
	add.rn.f64 	%fd123, %fd1, %fd54;
$L__BB0_23:
	setp.eq.f32 	%p38, %f9, 0f3F800000;
	selp.f64 	%fd55, 0d3FF0000000000000, %fd123, %p38;
	cvt.f64.f32 	%fd56, %f138;
	add.f64 	%fd57, %fd55, %fd56;
	cvt.rn.f32.f64 	%f10, %fd57;
	mul.wide.s32 	%rd7, %r8, 4;
	add.s64 	%rd8, %rd5, %rd7;
	ld.global.f32 	%f58, [%rd8];
	ld.global.f32 	%f59, [%rd6+4];
	sub.f32 	%f11, %f58, %f59;
	cvt.f64.f32 	%fd7, %f11;
	{
	.reg .b32 %temp; 
	mov.b64 	{%temp, %r37}, %fd7;
	}
	abs.f64 	%fd8, %fd7;
	{ // callseq 1, 0
	.param .b64 param0;
	st.param.f64 	[param0], %fd8;
	.param .b64 retval0;
	call.uni (retval0), 
	__internal_accurate_pow, 
	(
	param0
	);
	ld.param.f64 	%fd58, [retval0];
	} // callseq 1
	setp.lt.s32 	%p39, %r37, 0;
	neg.f64 	%fd60, %fd58;
	selp.f64 	%fd61, %fd60, %fd58, %p27;
	selp.f64 	%fd62, %fd61, %fd58, %p39;
	setp.eq.f32 	%p40, %f11, 0f00000000;
	selp.b32 	%r122, %r37, 0, %p27;
	or.b32  	%r123, %r122, 2146435072;
	selp.b32 	%r124, %r123, %r122, %p26;
	mov.b32 	%r125, 0;
	mov.b64 	%fd63, {%r125, %r124};
	selp.f64 	%fd124, %fd63, %fd62, %p40;
	add.f64 	%fd64, %fd7, 0d4000000000000000;
	{
	.reg .b32 %temp; 
	mov.b64 	{%temp, %r126}, %fd64;
	}
	and.b32  	%r127, %r126, 2146435072;
	setp.ne.s32 	%p41, %r127, 2146435072;
	@%p41 bra 	$L__BB0_28;
	setp.nan.f32 	%p42, %f11, %f11;
	@%p42 bra 	$L__BB0_27;
	setp.neu.f64 	%p43, %fd8, 0d7FF0000000000000;
	@%p43 bra 	$L__BB0_28;
	selp.b32 	%r128, %r14, %r13, %p1;
	selp.b32 	%r129, %r128, %r13, %p39;
	mov.b32 	%r130, 0;
	mov.b64 	%fd124, {%r130, %r129};
	bra.uni 	$L__BB0_28;
$L__BB0_27:
	mov.f64 	%fd65, 0d4000000000000000;
	add.rn.f64 	%fd124, %fd7, %fd65;
$L__BB0_28:
	setp.eq.f32 	%p48, %f11, 0f3F800000;
	selp.f64 	%fd66, 0d3FF0000000000000, %fd124, %p48;
	cvt.f64.f32 	%fd67, %f10;
	add.f64 	%fd68, %fd66, %fd67;
	cvt.rn.f32.f64 	%f12, %fd68;
	add.s64 	%rd9, %rd8, %rd7;
	ld.global.f32 	%f60, [%rd9];
	ld.global.f32 	%f61, [%rd6+8];
	sub.f32 	%f13, %f60, %f61;
	cvt.f64.f32 	%fd13, %f13;
	{
	.reg .b32 %temp; 
	mov.b64 	{%temp, %r38}, %fd13;
	}
	abs.f64 	%fd14, %fd13;
	{ // callseq 2, 0
	.param .b64 param0;
	st.param.f64 	[param0], %fd14;
	.param .b64 retval0;
	call.uni (retval0), 
	__internal_accurate_pow, 
	(
	param0
	);
	ld.param.f64 	%fd69, [retval0];
	} // callseq 2
	setp.lt.s32 	%p49, %r38, 0;
	neg.f64 	%fd71, %fd69;
	selp.f64 	%fd72, %fd71, %fd69, %p27;
	selp.f64 	%fd73, %fd72, %fd69, %p49;
	setp.eq.f32 	%p50, %f13, 0f00000000;
	selp.b32 	%r131, %r38, 0, %p27;
	or.b32  	%r132, %r131, 2146435072;
	selp.b32 	%r133, %r132, %r131, %p26;
	mov.b32 	%r134, 0;
	mov.b64 	%fd74, {%r134, %r133};
	selp.f64 	%fd125, %fd74, %fd73, %p50;
	add.f64 	%fd75, %fd13, 0d4000000000000000;
	{
	.reg .b32 %temp; 
	mov.b64 	{%temp, %r135}, %fd75;
	}
	and.b32  	%r136, %r135, 2146435072;
	setp.ne.s32 	%p51, %r136, 2146435072;
	@%p51 bra 	$L__BB0_33;
	setp.nan.f32 	%p52, %f13, %f13;
	@%p52 bra 	$L__BB0_32;
	setp.neu.f64 	%p53, %fd14, 0d7FF0000000000000;
	@%p53 bra 	$L__BB0_33;
	selp.b32 	%r137, %r14, %r13, %p1;
	selp.b32 	%r138, %r137, %r13, %p49;
	mov.b32 	%r139, 0;
	mov.b64 	%fd125, {%r139, %r138};
	bra.uni 	$L__BB0_33;
$L__BB0_32:
	mov.f64 	%fd76, 0d4000000000000000;
	add.rn.f64 	%fd125, %fd13, %fd76;
$L__BB0_33:
	setp.eq.f32 	%p58, %f13, 0f3F800000;
	selp.f64 	%fd77, 0d3FF0000000000000, %fd125, %p58;
	cvt.f64.f32 	%fd78, %f12;
	add.f64 	%fd79, %fd77, %fd78;
	cvt.rn.f32.f64 	%f14, %fd79;
	add.s64 	%rd21, %rd9, %rd7;
	ld.global.f32 	%f62, [%rd21];
	ld.global.f32 	%f63, [%rd6+12];
	sub.f32 	%f15, %f62, %f63;
	cvt.f64.f32 	%fd19, %f15;
	{
	.reg .b32 %temp; 
	mov.b64 	{%temp, %r39}, %fd19;
	}
	abs.f64 	%fd20, %fd19;
	{ // callseq 3, 0
	.param .b64 param0;
	st.param.f64 	[param0], %fd20;
	.param .b64 retval0;
	call.uni (retval0), 
	__internal_accurate_pow, 
	(
	param0
	);
	ld.param.f64 	%fd80, [retval0];
	} // callseq 3
	setp.lt.s32 	%p59, %r39, 0;
	neg.f64 	%fd82, %fd80;
	selp.f64 	%fd83, %fd82, %fd80, %p27;
	selp.f64 	%fd84, %fd83, %fd80, %p59;
	setp.eq.f32 	%p60, %f15, 0f00000000;
	selp.b32 	%r140, %r39, 0, %p27;
	or.b32  	%r141, %r140, 2146435072;
	selp.b32 	%r142, %r141, %r140, %p26;
	mov.b32 	%r143, 0;
	mov.b64 	%fd85, {%r143, %r142};
	selp.f64 	%fd126, %fd85, %fd84, %p60;
	add.f64 	%fd86, %fd19, 0d4000000000000000;
	{
	.reg .b32 %temp; 
	mov.b64 	{%temp, %r144}, %fd86;
	}
	and.b32  	%r145, %r144, 2146435072;
	setp.ne.s32 	%p61, %r145, 2146435072;
	@%p61 bra 	$L__BB0_38;
	setp.nan.f32 	%p62, %f15, %f15;
	@%p62 bra 	$L__BB0_37;
	setp.neu.f64 	%p63, %fd20, 0d7FF0000000000000;
	@%p63 bra 	$L__BB0_38;
	setp.lt.s32 	%p64, %r39, 0;
	selp.b32 	%r146, %r14, %r13, %p1;
	selp.b32 	%r147, %r146, %r13, %p64;
	mov.b32 	%r148, 0;
	mov.b64 	%fd126, {%r148, %r147};
	bra.uni 	$L__BB0_38;
$L__BB0_37:
	mov.f64 	%fd87, 0d4000000000000000;
	add.rn.f64 	%fd126, %fd19, %fd87;
$L__BB0_38:
	setp.eq.f32 	%p65, %f15, 0f3F800000;
	selp.f64 	%fd88, 0d3FF0000000000000, %fd126, %p65;
	cvt.f64.f32 	%fd89, %f14;
	add.f64 	%fd90, %fd88, %fd89;
	cvt.rn.f32.f64 	%f138, %fd90;
	add.s32 	%r205, %r205, 4;
	setp.ne.s32 	%p66, %r205, %r17;
	@%p66 bra 	$L__BB0_13;
	cvt.f64.f32 	%fd127, %f138;
	mov.u32 	%r206, %r17;
$L__BB0_40:
	setp.eq.s32 	%p67, %r16, 0;
	@%p67 bra 	$L__BB0_59;
	setp.lt.s32 	%p68, %r11, 0;
	setp.eq.s32 	%p69, %r12, 1062207488;
	mad.lo.s32 	%r149, %r8, %r206, %r195;
	mul.wide.s32 	%rd22, %r149, 4;
	add.s64 	%rd10, %rd2, %rd22;
	ld.global.f32 	%f64, [%rd10];
	mad.lo.s32 	%r150, %r15, %r203, %r206;
	mul.wide.s32 	%rd23, %r150, 4;
	add.s64 	%rd11, %rd1, %rd23;
	ld.global.f32 	%f65, [%rd11];
	sub.f32 	%f18, %f64, %f65;
	cvt.f64.f32 	%fd27, %f18;
	{
	.reg .b32 %temp; 
	mov.b64 	{%temp, %r42}, %fd27;
	}
	abs.f64 	%fd28, %fd27;
	{ // callseq 4, 0
	.param .b64 param0;
	st.param.f64 	[param0], %fd28;
	.param .b64 retval0;
	call.uni (retval0), 
	__internal_accurate_pow, 
	(
	param0
	);
	ld.param.f64 	%fd91, [retval0];
	} // callseq 4
	setp.lt.s32 	%p71, %r42, 0;
	neg.f64 	%fd93, %fd91;
	selp.f64 	%fd94, %fd93, %fd91, %p69;
	selp.f64 	%fd95, %fd94, %fd91, %p71;
	setp.eq.f32 	%p72, %f18, 0f00000000;
	selp.b32 	%r151, %r42, 0, %p69;
	or.b32  	%r152, %r151, 2146435072;
	selp.b32 	%r153, %r152, %r151, %p68;
	mov.b32 	%r154, 0;
	mov.b64 	%fd96, {%r154, %r153};
	selp.f64 	%fd128, %fd96, %fd95, %p72;
	add.f64 	%fd97, %fd27, 0d4000000000000000;
	{
	.reg .b32 %temp; 
	mov.b64 	{%temp, %r155}, %fd97;
	}
	and.b32  	%r156, %r155, 2146435072;
	setp.ne.s32 	%p73, %r156, 2146435072;
	@%p73 bra 	$L__BB0_46;
	setp.nan.f32 	%p74, %f18, %f18;
	@%p74 bra 	$L__BB0_45;
	setp.neu.f64 	%p75, %fd28, 0d7FF0000000000000;
	@%p75 bra 	$L__BB0_46;
	selp.b32 	%r157, %r14, %r13, %p1;
	selp.b32 	%r158, %r157, %r13, %p71;
	mov.b32 	%r159, 0;
	mov.b64 	%fd128, {%r159, %r158};
	bra.uni 	$L__BB0_46;
$L__BB0_45:
	mov.f64 	%fd98, 0d4000000000000000;
	add.rn.f64 	%fd128, %fd27, %fd98;
$L__BB0_46:
	setp.eq.s32 	%p77, %r16, 1;
	setp.eq.f32 	%p78, %f18, 0f3F800000;
	selp.f64 	%fd99, 0d3FF0000000000000, %fd128, %p78;
	add.f64 	%fd100, %fd99, %fd127;
	cvt.rn.f32.f64 	%f138, %fd100;
	@%p77 bra 	$L__BB0_59;
	add.s64 	%rd13, %rd10, %rd12;
	ld.global.f32 	%f66, [%rd13];
	ld.global.f32 	%f67, [%rd11+4];
	sub.f32 	%f20, %f66, %f67;
	cvt.f64.f32 	%fd33, %f20;
	{
	.reg .b32 %temp; 
	mov.b64 	{%temp, %r43}, %fd33;
	}
	abs.f64 	%fd34, %fd33;
	{ // callseq 5, 0
	.param .b64 param0;
	st.param.f64 	[param0], %fd34;
	.param .b64 retval0;
	call.uni (retval0), 
	__internal_accurate_pow, 
	(
	param0
	);
	ld.param.f64 	%fd101, [retval0];
	} // callseq 5
	setp.lt.s32 	%p82, %r43, 0;
	neg.f64 	%fd103, %fd101;
	selp.f64 	%fd104, %fd103, %fd101, %p69;
	selp.f64 	%fd105, %fd104, %fd101, %p82;
	setp.eq.f32 	%p83, %f20, 0f00000000;
	selp.b32 	%r160, %r43, 0, %p69;
	or.b32  	%r161, %r160, 2146435072;
	selp.b32 	%r162, %r161, %r160, %p68;
	mov.b32 	%r163, 0;
	mov.b64 	%fd106, {%r163, %r162};
	selp.f64 	%fd129, %fd106, %fd105, %p83;
	add.f64 	%fd107, %fd33, 0d4000000000000000;
	{
	.reg .b32 %temp; 
	mov.b64 	{%temp, %r164}, %fd107;
	}
	and.b32  	%r165, %r164, 2146435072;
	setp.ne.s32 	%p84, %r165, 2146435072;
	@%p84 bra 	$L__BB0_52;
	setp.nan.f32 	%p85, %f20, %f20;
	@%p85 bra 	$L__BB0_51;
	setp.neu.f64 	%p86, %fd34, 0d7FF0000000000000;
	@%p86 bra 	$L__BB0_52;
	selp.b32 	%r166, %r14, %r13, %p1;
	selp.b32 	%r167, %r166, %r13, %p82;
	mov.b32 	%r168, 0;
	mov.b64 	%fd129, {%r168, %r167};
	bra.uni 	$L__BB0_52;
$L__BB0_51:
	mov.f64 	%fd108, 0d4000000000000000;
	add.rn.f64 	%fd129, %fd33, %fd108;
$L__BB0_52:
	setp.eq.s32 	%p88, %r16, 2;
	setp.eq.f32 	%p89, %f20, 0f3F800000;
	selp.f64 	%fd109, 0d3FF0000000000000, %fd129, %p89;
	cvt.f64.f32 	%fd110, %f138;
	add.f64 	%fd111, %fd109, %fd110;
	cvt.rn.f32.f64 	%f138, %fd111;
	@%p88 bra 	$L__BB0_59;
	add.s64 	%rd24, %rd13, %rd12;
	ld.global.f32 	%f68, [%rd24];
	ld.global.f32 	%f69, [%rd11+8];
	sub.f32 	%f22, %f68, %f69;
	cvt.f64.f32 	%fd39, %f22;
	{
	.reg .b32 %temp; 
	mov.b64 	{%temp, %r44}, %fd39;
	}
	abs.f64 	%fd40, %fd39;
	{ // callseq 6, 0
	.param .b64 param0;
	st.param.f64 	[param0], %fd40;
	.param .b64 retval0;
	call.uni (retval0), 
	__internal_accurate_pow, 
	(
	param0
	);
	ld.param.f64 	%fd112, [retval0];
	} // callseq 6
	setp.lt.s32 	%p93, %r44, 0;
	neg.f64 	%fd114, %fd112;
	selp.f64 	%fd115, %fd114, %fd112, %p69;
	selp.f64 	%fd116, %fd115, %fd112, %p93;
	setp.eq.f32 	%p94, %f22, 0f00000000;
	selp.b32 	%r169, %r44, 0, %p69;
	or.b32  	%r170, %r169, 2146435072;
	selp.b32 	%r171, %r170, %r169, %p68;
	mov.b32 	%r172, 0;
	mov.b64 	%fd117, {%r172, %r171};
	selp.f64 	%fd130, %fd117, %fd116, %p94;
	add.f64 	%fd118, %fd39, 0d4000000000000000;
	{
	.reg .b32 %temp; 
	mov.b64 	{%temp, %r173}, %fd118;
	}
	and.b32  	%r174, %r173, 2146435072;
	setp.ne.s32 	%p95, %r174, 2146435072;
	@%p95 bra 	$L__BB0_58;
	setp.nan.f32 	%p96, %f22, %f22;
	@%p96 bra 	$L__BB0_57;
	setp.neu.f64 	%p97, %fd40, 0d7FF0000000000000;
	@%p97 bra 	$L__BB0_58;
	setp.lt.s32 	%p98, %r44, 0;
	selp.b32 	%r175, %r14, %r13, %p1;
	selp.b32 	%r176, %r175, %r13, %p98;
	mov.b32 	%r177, 0;
	mov.b64 	%fd130, {%r177, %r176};
	bra.uni 	$L__BB0_58;
$L__BB0_57:
	mov.f64 	%fd119, 0d4000000000000000;
	add.rn.f64 	%fd130, %fd39, %fd119;
$L__BB0_58:
	setp.eq.f32 	%p99, %f22, 0f3F800000;
	selp.f64 	%fd120, 0d3FF0000000000000, %fd130, %p99;
	cvt.f64.f32 	%fd121, %f138;
	add.f64 	%fd122, %fd120, %fd121;
	cvt.rn.f32.f64 	%f138, %fd122;
$L__BB0_59:
	sqrt.rn.f32 	%f70, %f138;
	setp.eq.f32 	%p100, %f135, 0fBF800000;
	setp.lt.f32 	%p101, %f70, %f135;
	or.pred  	%p102, %p100, %p101;
	selp.f32 	%f135, %f70, %f135, %p102;
	selp.b32 	%r204, %r203, %r204, %p102;
	add.s32 	%r203, %r203, 1;
	setp.eq.s32 	%p103, %r203, %r78;
	@%p103 bra 	$L__BB0_19;
	bra.uni 	$L__BB0_11;
$L__BB0_60:
	sub.s32 	%r98, %r212, %r211;
	and.b32  	%r47, %r98, 3;
	setp.eq.s32 	%p15, %r47, 0;
	mov.u32 	%r209, %r211;
	@%p15 bra 	$L__BB0_64;
	mov.b32 	%r208, 0;
	ld.shared.f32 	%f139, [_ZZ13fuzzyCMedoidsPfS_PiS_iiiiE5costs];
	mov.u32 	%r209, %r211;
$L__BB0_62:
	.pragma "nounroll";
	add.f32 	%f139, %f139, 0fBF800000;
	add.s32 	%r209, %r209, 1;
	add.s32 	%r208, %r208, 1;
	setp.ne.s32 	%p16, %r208, %r47;
	@%p16 bra 	$L__BB0_62;
	st.shared.f32 	[_ZZ13fuzzyCMedoidsPfS_PiS_iiiiE5costs], %f139;
$L__BB0_64:
	sub.s32 	%r100, %r211, %r212;
	setp.gt.u32 	%p17, %r100, -4;
	@%p17 bra 	$L__BB0_68;
	ld.shared.f32 	%f140, [_ZZ13fuzzyCMedoidsPfS_PiS_iiiiE5costs];
$L__BB0_66:
	add.f32 	%f46, %f140, 0fBF800000;
	add.f32 	%f47, %f46, 0fBF800000;
	add.f32 	%f48, %f47, 0fBF800000;
	add.f32 	%f140, %f48, 0fBF800000;
	add.s32 	%r209, %r209, 4;
	setp.ne.s32 	%p18, %r209, %r212;
	@%p18 bra 	$L__BB0_66;
	st.shared.f32 	[_ZZ13fuzzyCMedoidsPfS_PiS_iiiiE5costs], %f140;
$L__BB0_68:
	setp.ne.s32 	%p105, %r2, 0;
	bar.sync 	0;
	@%p105 bra 	$L__BB0_84;
	ld.param.u64 	%rd26, [_Z13fuzzyCMedoidsPfS_PiS_iiii_param_2];
	cvta.to.global.u64 	%rd25, %rd26;
	ld.global.u32 	%r57, [%rd25+4];
	setp.ge.s32 	%p106, %r211, %r57;
	@%p106 bra 	$L__BB0_84;
	setp.gt.s32 	%p107, %r212, %r57;
	setp.lt.s32 	%p108, %r78, 1;
	or.pred  	%p109, %p107, %p108;
	@%p109 bra 	$L__BB0_84;
	ld.param.u64 	%rd27, [_Z13fuzzyCMedoidsPfS_PiS_iiii_param_3];
	cvta.to.global.u64 	%rd14, %rd27;
	ld.global.f32 	%f149, [%rd14];
	and.b32  	%r58, %r78, 15;
	setp.lt.u32 	%p110, %r78, 16;
	mov.b32 	%r216, 0;
	@%p110 bra 	$L__BB0_74;
	and.b32  	%r216, %r78, 2147483632;
	mov.u32 	%r185, _ZZ13fuzzyCMedoidsPfS_PiS_iiiiE5costs;
	add.s32 	%r213, %r185, 32;
	neg.s32 	%r214, %r216;
$L__BB0_73:
	.pragma "nounroll";
	ld.shared.f32 	%f75, [%r213+-32];
	add.f32 	%f76, %f75, %f149;
	ld.shared.f32 	%f77, [%r213+-28];
	add.f32 	%f78, %f77, %f76;
	ld.shared.f32 	%f79, [%r213+-24];
	add.f32 	%f80, %f79, %f78;
	ld.shared.f32 	%f81, [%r213+-20];
	add.f32 	%f82, %f81, %f80;
	ld.shared.f32 	%f83, [%r213+-16];
	add.f32 	%f84, %f83, %f82;
	ld.shared.f32 	%f85, [%r213+-12];
	add.f32 	%f86, %f85, %f84;
	ld.shared.f32 	%f87, [%r213+-8];
	add.f32 	%f88, %f87, %f86;
	ld.shared.f32 	%f89, [%r213+-4];
	add.f32 	%f90, %f89, %f88;
	ld.shared.f32 	%f91, [%r213];
	add.f32 	%f92, %f91, %f90;
	ld.shared.f32 	%f93, [%r213+4];
	add.f32 	%f94, %f93, %f92;
	ld.shared.f32 	%f95, [%r213+8];
	add.f32 	%f96, %f95, %f94;
	ld.shared.f32 	%f97, [%r213+12];
	add.f32 	%f98, %f97, %f96;
	ld.shared.f32 	%f99, [%r213+16];
	add.f32 	%f100, %f99, %f98;
	ld.shared.f32 	%f101, [%r213+20];
	add.f32 	%f102, %f101, %f100;
	ld.shared.f32 	%f103, [%r213+24];
	add.f32 	%f104, %f103, %f102;
	ld.shared.f32 	%f105, [%r213+28];
	add.f32 	%f149, %f105, %f104;
	add.s32 	%r214, %r214, 16;
	add.s32 	%r213, %r213, 64;
	setp.ne.s32 	%p111, %r214, 0;
	@%p111 bra 	$L__BB0_73;
$L__BB0_74:
	setp.eq.s32 	%p112, %r58, 0;
	@%p112 bra 	$L__BB0_83;
	and.b32  	%r66, %r78, 7;
	setp.lt.u32 	%p113, %r58, 8;
	@%p113 bra 	$L__BB0_77;
	shl.b32 	%r186, %r216, 2;
	mov.u32 	%r187, _ZZ13fuzzyCMedoidsPfS_PiS_iiiiE5costs;
	add.s32 	%r188, %r187, %r186;
	ld.shared.f32 	%f107, [%r188];
	add.f32 	%f108, %f107, %f149;
	ld.shared.f32 	%f109, [%r188+4];
	add.f32 	%f110, %f109, %f108;
	ld.shared.f32 	%f111, [%r188+8];
	add.f32 	%f112, %f111, %f110;
	ld.shared.f32 	%f113, [%r188+12];
	add.f32 	%f114, %f113, %f112;
	ld.shared.f32 	%f115, [%r188+16];
	add.f32 	%f116, %f115, %f114;
	ld.shared.f32 	%f117, [%r188+20];
	add.f32 	%f118, %f117, %f116;
	ld.shared.f32 	%f119, [%r188+24];
	add.f32 	%f120, %f119, %f118;
	ld.shared.f32 	%f121, [%r188+28];
	add.f32 	%f149, %f121, %f120;
	add.s32 	%r216, %r216, 8;
$L__BB0_77:
	setp.eq.s32 	%p114, %r66, 0;
	@%p114 bra 	$L__BB0_83;
	and.b32  	%r69, %r78, 3;
	setp.lt.u32 	%p115, %r66, 4;
	@%p115 bra 	$L__BB0_80;
	shl.b32 	%r189, %r216, 2;
	mov.u32 	%r190, _ZZ13fuzzyCMedoidsPfS_PiS_iiiiE5costs;
	add.s32 	%r191, %r190, %r189;
	ld.shared.f32 	%f123, [%r191];
	add.f32 	%f124, %f123, %f149;
	ld.shared.f32 	%f125, [%r191+4];
	add.f32 	%f126, %f125, %f124;
	ld.shared.f32 	%f127, [%r191+8];
	add.f32 	%f128, %f127, %f126;
	ld.shared.f32 	%f129, [%r191+12];
	add.f32 	%f149, %f129, %f128;
	add.s32 	%r216, %r216, 4;
$L__BB0_80:
	setp.eq.s32 	%p116, %r69, 0;
	@%p116 bra 	$L__BB0_83;
	shl.b32 	%r192, %r216, 2;
	mov.u32 	%r193, _ZZ13fuzzyCMedoidsPfS_PiS_iiiiE5costs;
	add.s32 	%r219, %r193, %r192;
	neg.s32 	%r218, %r69;
$L__BB0_82:
	.pragma "nounroll";
	ld.shared.f32 	%f130, [%r219];
	add.f32 	%f149, %f130, %f149;
	add.s32 	%r219, %r219, 4;
	add.s32 	%r218, %r218, 1;
	setp.ne.s32 	%p117, %r218, 0;
	@%p117 bra 	$L__BB0_82;
$L__BB0_83:
	st.global.f32 	[%rd14], %f149;
$L__BB0_84:
	ret;

}
.func  (.param .b64 func_retval0) __internal_accurate_pow(
	.param .b64 __internal_accurate_pow_param_0
)
{
	.reg .pred 	%p<8>;
	.reg .b32 	%r<49>;
	.reg .b32 	%f<3>;
	.reg .b64 	%fd<109>;

	ld.param.f64 	%fd10, [__internal_accurate_pow_param_0];
	{
	.reg .b32 %temp; 
	mov.b64 	{%temp, %r46}, %fd10;
	}
	{
	.reg .b32 %temp; 
	mov.b64 	{%r45, %temp}, %fd10;
	}
	shr.u32 	%r47, %r46, 20;
	setp.gt.u32 	%p1, %r46, 1048575;
	@%p1 bra 	$L__BB1_2;
	mul.f64 	%fd11, %fd10, 0d4350000000000000;
	{
	.reg .b32 %temp; 
	mov.b64 	{%temp, %r46}, %fd11;
	}
	{
	.reg .b32 %temp; 
	mov.b64 	{%r45, %temp}, %fd11;
	}
	shr.u32 	%r16, %r46, 20;
	add.s32 	%r47, %r16, -54;
$L__BB1_2:
	add.s32 	%r48, %r47, -1023;
	and.b32  	%r17, %r46, -2146435073;
	or.b32  	%r18, %r17, 1072693248;
	mov.b64 	%fd107, {%r45, %r18};
	setp.lt.u32 	%p2, %r18, 1073127583;
	@%p2 bra 	$L__BB1_4;
	{
	.reg .b32 %temp; 
	mov.b64 	{%r19, %temp}, %fd107;
	}
	{
	.reg .b32 %temp; 
	mov.b64 	{%temp, %r20}, %fd107;
	}
	add.s32 	%r21, %r20, -1048576;
	mov.b64 	%fd107, {%r19, %r21};
	add.s32 	%r48, %r47, -1022;
$L__BB1_4:
	add.f64 	%fd12, %fd107, 0dBFF0000000000000;
	add.f64 	%fd13, %fd107, 0d3FF0000000000000;
	rcp.approx.ftz.f64 	%fd14, %fd13;
	neg.f64 	%fd15, %fd13;
	fma.rn.f64 	%fd16, %fd15, %fd14, 0d3FF0000000000000;
	fma.rn.f64 	%fd17, %fd16, %fd16, %fd16;
	fma.rn.f64 	%fd18, %fd17, %fd14, %fd14;
	mul.f64 	%fd19, %fd12, %fd18;
	fma.rn.f64 	%fd20, %fd12, %fd18, %fd19;
	mul.f64 	%fd21, %fd20, %fd20;
	fma.rn.f64 	%fd22, %fd21, 0d3EB0F5FF7D2CAFE2, 0d3ED0F5D241AD3B5A;
	fma.rn.f64 	%fd23, %fd22, %fd21, 0d3EF3B20A75488A3F;
	fma.rn.f64 	%fd24, %fd23, %fd21, 0d3F1745CDE4FAECD5;
	fma.rn.f64 	%fd25, %fd24, %fd21, 0d3F3C71C7258A578B;
	fma.rn.f64 	%fd26, %fd25, %fd21, 0d3F6249249242B910;
	fma.rn.f64 	%fd27, %fd26, %fd21, 0d3F89999999999DFB;
	sub.f64 	%fd28, %fd12, %fd20;
	add.f64 	%fd29, %fd28, %fd28;
	neg.f64 	%fd30, %fd20;
	fma.rn.f64 	%fd31, %fd30, %fd12, %fd29;
	mul.f64 	%fd32, %fd18, %fd31;
	fma.rn.f64 	%fd33, %fd21, %fd27, 0d3FB5555555555555;
	mov.f64 	%fd34, 0d3FB5555555555555;
	sub.f64 	%fd35, %fd34, %fd33;
	fma.rn.f64 	%fd36, %fd21, %fd27, %fd35;
	add.f64 	%fd37, %fd36, 0dBC46A4CB00B9E7B0;
	add.f64 	%fd38, %fd33, %fd37;
	sub.f64 	%fd39, %fd33, %fd38;
	add.f64 	%fd40, %fd37, %fd39;
	mul.rn.f64 	%fd41, %fd20, %fd20;
	neg.f64 	%fd42, %fd41;
	fma.rn.f64 	%fd43, %fd20, %fd20, %fd42;
	{
	.reg .b32 %temp; 
	mov.b64 	{%r22, %temp}, %fd32;
	}
	{
	.reg .b32 %temp; 
	mov.b64 	{%temp, %r23}, %fd32;
	}
	add.s32 	%r24, %r23, 1048576;
	mov.b64 	%fd44, {%r22, %r24};
	fma.rn.f64 	%fd45, %fd20, %fd44, %fd43;
	mul.rn.f64 	%fd46, %fd41, %fd20;
	neg.f64 	%fd47, %fd46;
	fma.rn.f64 	%fd48, %fd41, %fd20, %fd47;
	fma.rn.f64 	%fd49, %fd41, %fd32, %fd48;
	fma.rn.f64 	%fd50, %fd45, %fd20, %fd49;
	mul.rn.f64 	%fd51, %fd38, %fd46;
	neg.f64 	%fd52, %fd51;
	fma.rn.f64 	%fd53, %fd38, %fd46, %fd52;
	fma.rn.f64 	%fd54, %fd38, %fd50, %fd53;
	fma.rn.f64 	%fd55, %fd40, %fd46, %fd54;
	add.f64 	%fd56, %fd51, %fd55;
	sub.f64 	%fd57, %fd51, %fd56;
	add.f64 	%fd58, %fd55, %fd57;
	add.f64 	%fd59, %fd20, %fd56;
	sub.f64 	%fd60, %fd20, %fd59;
	add.f64 	%fd61, %fd56, %fd60;
	add.f64 	%fd62, %fd58, %fd61;
	add.f64 	%fd63, %fd32, %fd62;
	add.f64 	%fd64, %fd59, %fd63;
	sub.f64 	%fd65, %fd59, %fd64;
	add.f64 	%fd66, %fd63, %fd65;
	xor.b32  	%r25, %r48, -2147483648;
	mov.b32 	%r26, 1127219200;
	mov.b64 	%fd67, {%r25, %r26};
	mov.b32 	%r27, -2147483648;
	mov.b64 	%fd68, {%r27, %r26};
	sub.f64 	%fd69, %fd67, %fd68;
	fma.rn.f64 	%fd70, %fd69, 0d3FE62E42FEFA39EF, %fd64;
	fma.rn.f64 	%fd71, %fd69, 0dBFE62E42FEFA39EF, %fd70;
	sub.f64 	%fd72, %fd71, %fd64;
	sub.f64 	%fd73, %fd66, %fd72;
	fma.rn.f64 	%fd74, %fd69, 0d3C7ABC9E3B39803F, %fd73;
	add.f64 	%fd75, %fd70, %fd74;
	sub.f64 	%fd76, %fd70, %fd75;
	add.f64 	%fd77, %fd74, %fd76;
	mov.f64 	%fd78, 0d4000000000000000;
	{
	.reg .b32 %temp; 
	mov.b64 	{%temp, %r28}, %fd78;
	}
	{
	.reg .b32 %temp; 
	mov.b64 	{%r29, %temp}, %fd78;
	}
	shl.b32 	%r30, %r28, 1;
	setp.gt.u32 	%p3, %r30, -33554433;
	and.b32  	%r31, %r28, -15728641;
	selp.b32 	%r32, %r31, %r28, %p3;
	mov.b64 	%fd79, {%r29, %r32};
	mul.rn.f64 	%fd80, %fd75, %fd79;
	neg.f64 	%fd81, %fd80;
	fma.rn.f64 	%fd82, %fd75, %fd79, %fd81;
	fma.rn.f64 	%fd83, %fd77, %fd79, %fd82;
	add.f64 	%fd4, %fd80, %fd83;
	sub.f64 	%fd84, %fd80, %fd4;
	add.f64 	%fd5, %fd83, %fd84;
	fma.rn.f64 	%fd85, %fd4, 0d3FF71547652B82FE, 0d4338000000000000;
	{
	.reg .b32 %temp; 
	mov.b64 	{%r13, %temp}, %fd85;
	}
	mov.f64 	%fd86, 0dC338000000000000;
	add.rn.f64 	%fd87, %fd85, %fd86;
	fma.rn.f64 	%fd88, %fd87, 0dBFE62E42FEFA39EF, %fd4;
	fma.rn.f64 	%fd89, %fd87, 0dBC7ABC9E3B39803F, %fd88;
	fma.rn.f64 	%fd90, %fd89, 0d3E5ADE1569CE2BDF, 0d3E928AF3FCA213EA;
	fma.rn.f64 	%fd91, %fd90, %fd89, 0d3EC71DEE62401315;
	fma.rn.f64 	%fd92, %fd91, %fd89, 0d3EFA01997C89EB71;
	fma.rn.f64 	%fd93, %fd92, %fd89, 0d3F2A01A014761F65;
	fma.rn.f64 	%fd94, %fd93, %fd89, 0d3F56C16C1852B7AF;
	fma.rn.f64 	%fd95, %fd94, %fd89, 0d3F81111111122322;
	fma.rn.f64 	%fd96, %fd95, %fd89, 0d3FA55555555502A1;
	fma.rn.f64 	%fd97, %fd96, %fd89, 0d3FC5555555555511;
	fma.rn.f64 	%fd98, %fd97, %fd89, 0d3FE000000000000B;
	fma.rn.f64 	%fd99, %fd98, %fd89, 0d3FF0000000000000;
	fma.rn.f64 	%fd100, %fd99, %fd89, 0d3FF0000000000000;
	{
	.reg .b32 %temp; 
	mov.b64 	{%r14, %temp}, %fd100;
	}
	{
	.reg .b32 %temp; 
	mov.b64 	{%temp, %r15}, %fd100;
	}
	shl.b32 	%r33, %r13, 20;
	add.s32 	%r34, %r33, %r15;
	mov.b64 	%fd108, {%r14, %r34};
	{
	.reg .b32 %temp; 
	mov.b64 	{%temp, %r35}, %fd4;
	}
	mov.b32 	%f2, %r35;
	abs.f32 	%f1, %f2;
	setp.lt.f32 	%p4, %f1, 0f4086232B;
	@%p4 bra 	$L__BB1_7;
	setp.lt.f64 	%p5, %fd4, 0d0000000000000000;
	add.f64 	%fd101, %fd4, 0d7FF0000000000000;
	selp.f64 	%fd108, 0d0000000000000000, %fd101, %p5;
	setp.geu.f32 	%p6, %f1, 0f40874800;
	@%p6 bra 	$L__BB1_7;
	shr.u32 	%r36, %r13, 31;
	add.s32 	%r37, %r13, %r36;
	shr.s32 	%r38, %r37, 1;
	shl.b32 	%r39, %r38, 20;
	add.s32 	%r40, %r15, %r39;
	mov.b64 	%fd102, {%r14, %r40};
	sub.s32 	%r41, %r13, %r38;
	shl.b32 	%r42, %r41, 20;
	add.s32 	%r43, %r42, 1072693248;
	mov.b32 	%r44, 0;
	mov.b64 	%fd103, {%r44, %r43};
	mul.f64 	%fd108, %fd103, %fd102;
$L__BB1_7:
	abs.f64 	%fd104, %fd108;
	setp.eq.f64 	%p7, %fd104, 0d7FF0000000000000;
	fma.rn.f64 	%fd105, %fd108, %fd5, %fd108;
	selp.f64 	%fd106, %fd108, %fd105, %p7;
	st.param.f64 	[func_retval0], %fd106;
	ret;

}


// ===== COMPILED SASS (sm_100) =====

	.target	sm_100

	.elftype	@"ET_EXEC"


//--------------------- .note.nv.tkinfo           --------------------------
	.section	.note.nv.tkinfo,"",@"SHT_NOTE"
	.sectionflags	@"SHF_NOTE_NV_TKINFO"
	.tkinfo
        /*0018*/ 	.word	0x00000002
        /*0030*/ 	.string	""
        /*0030*/ 	.string	"ptxas"
        /*0030*/ 	.string	"Cuda compilation tools, release 13.0, V13.0.88"
        /*0030*/ 	.string	"Build cuda_13.0.r13.0/compiler.36424714_0"
        /*0030*/ 	.string	"-arch sm_100 -m 64 "



//--------------------- .note.nv.cuinfo           --------------------------
	.section	.note.nv.cuinfo,"",@"SHT_NOTE"
	.sectionflags	@"SHF_NOTE_NV_CUINFO"
        /*0018*/ 	.short	0x0002
        /*001a*/ 	.short	0x0064
        /*001c*/ 	.short	0x0082
	.zero		2


//--------------------- .nv.info                  --------------------------
	.section	.nv.info,"",@"SHT_CUDA_INFO"
	.align	4


	//----- nvinfo : EIATTR_REGCOUNT
	.align		4
        /*0000*/ 	.byte	0x04, 0x2f
        /*0002*/ 	.short	(.L_1 - .L_0)
	.align		4
.L_0:
        /*0004*/ 	.word	index@(_Z13fuzzyCMedoidsPfS_PiS_iiii)
        /*0008*/ 	.word	0x0000002a


	//----- nvinfo : EIATTR_FRAME_SIZE
	.align		4
.L_1:
        /*000c*/ 	.byte	0x04, 0x11
        /*000e*/ 	.short	(.L_3 - .L_2)
	.align		4
.L_2:
        /*0010*/ 	.word	index@($_Z13fuzzyCMedoidsPfS_PiS_iiii$__internal_accurate_pow)
        /*0014*/ 	.word	0x00000000


	//----- nvinfo : EIATTR_FRAME_SIZE
	.align		4
.L_3:
        /*0018*/ 	.byte	0x04, 0x11
        /*001a*/ 	.short	(.L_5 - .L_4)
	.align		4
.L_4:
        /*001c*/ 	.word	index@($__internal_0_$__cuda_sm20_sqrt_rn_f32_slowpath)
        /*0020*/ 	.word	0x00000000


	//----- nvinfo : EIATTR_FRAME_SIZE
	.align		4
.L_5:
        /*0024*/ 	.byte	0x04, 0x11
        /*0026*/ 	.short	(.L_7 - .L_6)
	.align		4
.L_6:
        /*0028*/ 	.word	index@(_Z13fuzzyCMedoidsPfS_PiS_iiii)
        /*002c*/ 	.word	0x00000000


	//----- nvinfo : EIATTR_MIN_STACK_SIZE
	.align		4
.L_7:
        /*0030*/ 	.byte	0x04, 0x12
        /*0032*/ 	.short	(.L_9 - .L_8)
	.align		4
.L_8:
        /*0034*/ 	.word	index@(_Z13fuzzyCMedoidsPfS_PiS_iiii)
        /*0038*/ 	.word	0x00000000
.L_9:


//--------------------- .nv.compat                --------------------------
	.section	.nv.compat,"",@"SHT_CUDA_COMPAT_INFO"
	.align	4
        /*0000*/ 	.byte	0x02, 0x09, 0x00, 0x00, 0x02, 0x02, 0x01, 0x00, 0x02, 0x05, 0x05, 0x00, 0x03, 0x07, 0x01, 0x01
        /*0010*/ 	.byte	0x02, 0x03, 0x00, 0x00, 0x02, 0x06, 0x01, 0x00, 0x04, 0x0b, 0x08, 0x00, 0x01, 0x00, 0x00, 0x00
        /*0020*/ 	.byte	0x00, 0x00, 0x00, 0x00


//--------------------- .nv.info._Z13fuzzyCMedoidsPfS_PiS_iiii --------------------------
	.section	.nv.info._Z13fuzzyCMedoidsPfS_PiS_iiii,"",@"SHT_CUDA_INFO"
	.sectionflags	@""
	.align	4


	//----- nvinfo : EIATTR_CUDA_API_VERSION
	.align		4
        /*0000*/ 	.byte	0x04, 0x37
        /*0002*/ 	.short	(.L_11 - .L_10)
.L_10:
        /*0004*/ 	.word	0x00000082


	//----- nvinfo : EIATTR_KPARAM_INFO
	.align		4
.L_11:
        /*0008*/ 	.byte	0x04, 0x17
        /*000a*/ 	.short	(.L_13 - .L_12)
.L_12:
        /*000c*/ 	.word	0x00000000
        /*0010*/ 	.short	0x0007
        /*0012*/ 	.short	0x002c
        /*0014*/ 	.byte	0x00, 0xf0, 0x11, 0x00


	//----- nvinfo : EIATTR_KPARAM_INFO
	.align		4
.L_13:
        /*0018*/ 	.byte	0x04, 0x17
        /*001a*/ 	.short	(.L_15 - .L_14)
.L_14:
        /*001c*/ 	.word	0x00000000
        /*0020*/ 	.short	0x0006
        /*0022*/ 	.short	0x0028
        /*0024*/ 	.byte	0x00, 0xf0, 0x11, 0x00


	//----- nvinfo : EIATTR_KPARAM_INFO
	.align		4
.L_15:
        /*0028*/ 	.byte	0x04, 0x17
        /*002a*/ 	.short	(.L_17 - .L_16)
.L_16:
        /*002c*/ 	.word	0x00000000
        /*0030*/ 	.short	0x0005
        /*0032*/ 	.short	0x0024
        /*0034*/ 	.byte	0x00, 0xf0, 0x11, 0x00


	//----- nvinfo : EIATTR_KPARAM_INFO
	.align		4
.L_17:
        /*0038*/ 	.byte	0x04, 0x17
        /*003a*/ 	.short	(.L_19 - .L_18)
.L_18:
        /*003c*/ 	.word	0x00000000
        /*0040*/ 	.short	0x0004
        /*0042*/ 	.short	0x0020
        /*0044*/ 	.byte	0x00, 0xf0, 0x11, 0x00


	//----- nvinfo : EIATTR_KPARAM_INFO
	.align		4
.L_19:
        /*0048*/ 	.byte	0x04, 0x17
        /*004a*/ 	.short	(.L_21 - .L_20)
.L_20:
        /*004c*/ 	.word	0x00000000
        /*0050*/ 	.short	0x0003
        /*0052*/ 	.short	0x0018
        /*0054*/ 	.byte	0x00, 0xf5, 0x21, 0x00


	//----- nvinfo : EIATTR_KPARAM_INFO
	.align		4
.L_21:
        /*0058*/ 	.byte	0x04, 0x17
        /*005a*/ 	.short	(.L_23 - .L_22)
.L_22:
        /*005c*/ 	.word	0x00000000
        /*0060*/ 	.short	0x0002
        /*0062*/ 	.short	0x0010
        /*0064*/ 	.byte	0x00, 0xf5, 0x21, 0x00


	//----- nvinfo : EIATTR_KPARAM_INFO
	.align		4
.L_23:
        /*0068*/ 	.byte	0x04, 0x17
        /*006a*/ 	.short	(.L_25 - .L_24)
.L_24:
        /*006c*/ 	.word	0x00000000
        /*0070*/ 	.short	0x0001
        /*0072*/ 	.short	0x0008
        /*0074*/ 	.byte	0x00, 0xf5, 0x21, 0x00


	//----- nvinfo : EIATTR_KPARAM_INFO
	.align		4
.L_25:
        /*0078*/ 	.byte	0x04, 0x17
        /*007a*/ 	.short	(.L_27 - .L_26)
.L_26:
        /*007c*/ 	.word	0x00000000
        /*0080*/ 	.short	0x0000
        /*0082*/ 	.short	0x0000
        /*0084*/ 	.byte	0x00, 0xf5, 0x21, 0x00


	//----- nvinfo : EIATTR_SPARSE_MMA_MASK
	.align		4
.L_27:
        /*0088*/ 	.byte	0x03, 0x50
        /*008a*/ 	.short	0x0000


	//----- nvinfo : EIATTR_MAXREG_COUNT
	.align		4
        /*008c*/ 	.byte	0x03, 0x1b
        /*008e*/ 	.short	0x00ff


	//----- nvinfo : EIATTR_NUM_BARRIERS
	.align		4
        /*0090*/ 	.byte	0x02, 0x4c
        /*0092*/ 	.byte	0x01
	.zero		1


	//----- nvinfo : EIATTR_MERCURY_ISA_VERSION
	.align		4
        /*0094*/ 	.byte	0x03, 0x5f
        /*0096*/ 	.short	0x0101


	//----- nvinfo : EIATTR_VRC_CTA_INIT_COUNT
	.align		4
        /*0098*/ 	.byte	0x02, 0x4a
	.zero		1
	.zero		1


	//----- nvinfo : EIATTR_EXIT_INSTR_OFFSETS
	.align		4
        /*009c*/ 	.byte	0x04, 0x1c
        /*009e*/ 	.short	(.L_29 - .L_28)


	//   ....[0]....
.L_28:
        /*00a0*/ 	.word	0x00002260


	//   ....[1]....
        /*00a4*/ 	.word	0x000022a0


	//   ....[2]....
        /*00a8*/ 	.word	0x000022e0


	//   ....[3]....
        /*00ac*/ 	.word	0x00002840


	//----- nvinfo : EIATTR_CRS_STACK_SIZE
	.align		4
.L_29:
        /*00b0*/ 	.byte	0x04, 0x1e
        /*00b2*/ 	.short	(.L_31 - .L_30)
.L_30:
        /*00b4*/ 	.word	0x00000000


	//----- nvinfo : EIATTR_CBANK_PARAM_SIZE
	.align		4
.L_31:
        /*00b8*/ 	.byte	0x03, 0x19
        /*00ba*/ 	.short	0x0030


	//----- nvinfo : EIATTR_PARAM_CBANK
	.align		4
        /*00bc*/ 	.byte	0x04, 0x0a
        /*00be*/ 	.short	(.L_33 - .L_32)
	.align		4
.L_32:
        /*00c0*/ 	.word	index@(.nv.constant0._Z13fuzzyCMedoidsPfS_PiS_iiii)
        /*00c4*/ 	.short	0x0380
        /*00c6*/ 	.short	0x0030


	//----- nvinfo : EIATTR_SW_WAR
	.align		4
.L_33:
        /*00c8*/ 	.byte	0x04, 0x36
        /*00ca*/ 	.short	(.L_35 - .L_34)
.L_34:
        /*00cc*/ 	.word	0x00000008
.L_35:


//--------------------- .nv.callgraph             --------------------------
	.section	.nv.callgraph,"",@"SHT_CUDA_CALLGRAPH"
	.align	4
	.sectionentsize	8
	.align		4
        /*0000*/ 	.word	0x00000000
	.align		4
        /*0004*/ 	.word	0xffffffff
	.align		4
        /*0008*/ 	.word	0x00000000
	.align		4
        /*000c*/ 	.word	0xfffffffe
	.align		4
        /*0010*/ 	.word	0x00000000
	.align		4
        /*0014*/ 	.word	0xfffffffd
	.align		4
        /*0018*/ 	.word	0x00000000
	.align		4
        /*001c*/ 	.word	0xfffffffc


//--------------------- .text._Z13fuzzyCMedoidsPfS_PiS_iiii --------------------------
	.section	.text._Z13fuzzyCMedoidsPfS_PiS_iiii,"ax",@progbits
	.align	128
        .global         _Z13fuzzyCMedoidsPfS_PiS_iiii
        .type           _Z13fuzzyCMedoidsPfS_PiS_iiii,@function
        .size           _Z13fuzzyCMedoidsPfS_PiS_iiii,(.L_x_72 - _Z13fuzzyCMedoidsPfS_PiS_iiii)
        .other          _Z13fuzzyCMedoidsPfS_PiS_iiii,@"STO_CUDA_ENTRY STV_DEFAULT"
_Z13fuzzyCMedoidsPfS_PiS_iiii:
.text._Z13fuzzyCMedoidsPfS_PiS_iiii:
[----:B------:R-:W-:Y:S01]  /*0000*/  LDC R1, c[0x0][0x37c] ;  /* 0x0000df00ff017b82 */ /* 0x000fe20000000800 */
[----:B------:R-:W0:Y:S07]  /*0010*/  S2R R11, SR_TID.X ;  /* 0x00000000000b7919 */ /* 0x000e2e0000002100 */
[----:B------:R-:W1:Y:S01]  /*0020*/  LDC R0, c[0x0][0x360] ;  /* 0x0000d800ff007b82 */ /* 0x000e620000000800 */
[----:B------:R-:W2:Y:S01]  /*0030*/  LDCU.64 UR6, c[0x0][0x358] ;  /* 0x00006b00ff0677ac */ /* 0x000ea20008000a00 */
[----:B------:R-:W-:Y:S01]  /*0040*/  BSSY.RECONVERGENT B0, `(.L_x_0) ;  /* 0x000003f000007945 */ /* 0x000fe20003800200 */
[----:B------:R-:W3:Y:S05]  /*0050*/  S2R R3, SR_TID.Y ;  /* 0x0000000000037919 */ /* 0x000eea0000002200 */
[----:B------:R-:W3:Y:S08]  /*0060*/  S2UR UR4, SR_CTAID.Y ;  /* 0x00000000000479c3 */ /* 0x000ef00000002600 */
[----:B------:R-:W3:Y:S08]  /*0070*/  LDC R34, c[0x0][0x364] ;  /* 0x0000d900ff227b82 */ /* 0x000ef00000000800 */
[----:B------:R-:W4:Y:S01]  /*0080*/  S2UR UR8, SR_CTAID.X ;  /* 0x00000000000879c3 */ /* 0x000f220000002500 */
[----:B0-----:R-:W-:Y:S01]  /*0090*/  ISETP.NE.AND P0, PT, R11, RZ, PT ;  /* 0x000000ff0b00720c */ /* 0x001fe20003f05270 */
[----:B---3--:R-:W-:-:S12]  /*00a0*/  IMAD R34, R34, UR4, R3 ;  /* 0x0000000422227c24 */ /* 0x008fd8000f8e0203 */
[----:B-12-4-:R-:W-:Y:S05]  /*00b0*/  @P0 BRA `(.L_x_1) ;  /* 0x0000000000dc0947 */ /* 0x016fea0003800000 */
[----:B------:R-:W0:Y:S01]  /*00c0*/  S2UR UR5, SR_CgaCtaId ;  /* 0x00000000000579c3 */ /* 0x000e220000008800 */
[----:B------:R-:W-:-:S07]  /*00d0*/  UMOV UR4, 0x400 ;  /* 0x0000040000047882 */ /* 0x000fce0000000000 */
[----:B------:R-:W1:Y:S01]  /*00e0*/  LDC.64 R2, c[0x0][0x398] ;  /* 0x0000e600ff027b82 */ /* 0x000e620000000a00 */
[----:B0-----:R-:W-:Y:S01]  /*00f0*/  ULEA UR4, UR5, UR4, 0x18 ;  /* 0x0000000405047291 */ /* 0x001fe2000f8ec0ff */
[----:B-1----:R0:W-:Y:S08]  /*0100*/  STG.E desc[UR6][R2.64], RZ ;  /* 0x000000ff02007986 */ /* 0x0021f0000c101906 */
[----:B------:R-:W-:Y:S04]  /*0110*/  STS.128 [UR4], RZ ;  /* 0x000000ffff007988 */ /* 0x000fe80008000c04 */
[----:B------:R-:W-:Y:S04]  /*0120*/  STS.128 [UR4+0x10], RZ ;  /* 0x000010ffff007988 */ /* 0x000fe80008000c04 */
        /* <DEDUP_REMOVED lines=47> */
[----:B0-----:R-:W-:Y:S01]  /*0420*/  STS.128 [UR4+0x310], RZ ;  /* 0x000310ffff007988 */ /* 0x001fe20008000c04 */
.L_x_1:
[----:B------:R-:W-:Y:S05]  /*0430*/  BSYNC.RECONVERGENT B0 ;  /* 0x0000000000007941 */ /* 0x000fea0003800200 */
.L_x_0:
[----:B------:R-:W0:Y:S01]  /*0440*/  LDCU UR5, c[0x0][0x3ac] ;  /* 0x00007580ff0577ac */ /* 0x000e220008000800 */
[----:B------:R-:W-:Y:S01]  /*0450*/  IMAD R5, R0, UR8, R11 ;  /* 0x0000000800057c24 */ /* 0x000fe2000f8e020b */
[----:B0-----:R-:W-:Y:S01]  /*0460*/  UISETP.NE.AND UP0, UPT, UR5, URZ, UPT ;  /* 0x000000ff0500728c */ /* 0x001fe2000bf05270 */
[----:B------:R-:W-:Y:S08]  /*0470*/  BAR.SYNC.DEFER_BLOCKING 0x0 ;  /* 0x0000000000007b1d */ /* 0x000ff00000010000 */
[----:B------:R-:W-:Y:S05]  /*0480*/  BRA.U UP0, `(.L_x_2) ;  /* 0x0000000100107547 */ /* 0x000fea000b800000 */
[----:B------:R-:W0:Y:S02]  /*0490*/  LDC.64 R2, c[0x0][0x390] ;  /* 0x0000e400ff027b82 */ /* 0x000e240000000a00 */
[----:B0-----:R-:W2:Y:S02]  /*04a0*/  LDG.E R2, desc[UR6][R2.64+0x4] ;  /* 0x0000040602027981 */ /* 0x001ea4000c1e1900 */
[----:B--2---:R-:W-:Y:S01]  /*04b0*/  IMAD R34, R34, R2, R5 ;  /* 0x0000000222227224 */ /* 0x004fe200078e0205 */
[----:B------:R-:W-:Y:S06]  /*04c0*/  BRA `(.L_x_3) ;  /* 0x0000001c005c7947 */ /* 0x000fec0003800000 */
.L_x_2:
[----:B------:R-:W0:Y:S01]  /*04d0*/  LDC.64 R2, c[0x0][0x390] ;  /* 0x0000e400ff027b82 */ /* 0x000e220000000a00 */
[----:B------:R-:W1:Y:S07]  /*04e0*/  LDCU UR4, c[0x0][0x3a8] ;  /* 0x00007500ff0477ac */ /* 0x000e6e0008000800 */
[----:B------:R-:W2:Y:S01]  /*04f0*/  LDC R0, c[0x0][0x3a4] ;  /* 0x0000e900ff007b82 */ /* 0x000ea20000000800 */
[----:B0-----:R-:W3:Y:S01]  /*0500*/  LDG.E R10, desc[UR6][R2.64+0x4] ;  /* 0x00000406020a7981 */ /* 0x001ee2000c1e1900 */
[----:B-1----:R-:W-:Y:S01]  /*0510*/  UIADD3 UR4, UPT, UPT, UR4, -0x1, URZ ;  /* 0xffffffff04047890 */ /* 0x002fe2000fffe0ff */
[----:B------:R-:W-:Y:S05]  /*0520*/  BSSY.RECONVERGENT B1, `(.L_x_3) ;  /* 0x00001d1000017945 */ /* 0x000fea0003800200 */
[----:B------:R-:W-:Y:S01]  /*0530*/  ISETP.NE.AND P1, PT, R11, UR4, PT ;  /* 0x000000040b007c0c */ /* 0x000fe2000bf25270 */
[----:B--2---:R-:W-:-:S05]  /*0540*/  VIADD R0, R0, 0xffffffff ;  /* 0xffffffff00007836 */ /* 0x004fca0000000000 */
[----:B------:R-:W-:Y:S01]  /*0550*/  ISETP.NE.AND P0, PT, R0, UR8, PT ;  /* 0x0000000800007c0c */ /* 0x000fe2000bf05270 */
[----:B---3--:R-:W-:-:S04]  /*0560*/  IMAD R34, R34, R10, R5 ;  /* 0x0000000a22227224 */ /* 0x008fc800078e0205 */
[----:B------:R-:W-:-:S04]  /*0570*/  IMAD R34, R34, UR5, RZ ;  /* 0x0000000522227c24 */ /* 0x000fc8000f8e02ff */
[----:B------:R-:W-:-:S05]  /*0580*/  VIADD R9, R34, UR5 ;  /* 0x0000000522097c36 */ /* 0x000fca0008000000 */
[----:B------:R-:W-:-:S04]  /*0590*/  @!P0 SEL R9, R10, R9, !P1 ;  /* 0x000000090a098207 */ /* 0x000fc80004800000 */
[----:B------:R-:W-:-:S04]  /*05a0*/  ISETP.GE.AND P0, PT, R34, R9, PT ;  /* 0x000000092200720c */ /* 0x000fc80003f06270 */
[----:B------:R-:W-:-:S04]  /*05b0*/  ISETP.GT.OR P0, PT, R9, R10, P0 ;  /* 0x0000000a0900720c */ /* 0x000fc80000704670 */
[----:B------:R-:W-:-:S13]  /*05c0*/  ISETP.GE.OR P0, PT, R34, R10, P0 ;  /* 0x0000000a2200720c */ /* 0x000fda0000706670 */
[----:B------:R-:W-:Y:S05]  /*05d0*/  @P0 BRA `(.L_x_4) ;  /* 0x0000001c00140947 */ /* 0x000fea0003800000 */
[----:B------:R-:W0:Y:S02]  /*05e0*/  LDCU UR4, c[0x0][0x3a0] ;  /* 0x00007400ff0477ac */ /* 0x000e240008000800 */
[----:B0-----:R-:W-:-:S09]  /*05f0*/  UISETP.GE.AND UP0, UPT, UR4, 0x1, UPT ;  /* 0x000000010400788c */ /* 0x001fd2000bf06270 */
[----:B------:R-:W-:Y:S05]  /*0600*/  BRA.U !UP0, `(.L_x_5) ;  /* 0x0000001508bc7547 */ /* 0x000fea000b800000 */
[----:B------:R-:W2:Y:S01]  /*0610*/  LDG.E R8, desc[UR6][R2.64] ;  /* 0x0000000602087981 */ /* 0x000ea2000c1e1900 */
[----:B------:R-:W-:Y:S01]  /*0620*/  BSSY.RECONVERGENT B0, `(.L_x_6) ;  /* 0x000016c000007945 */ /* 0x000fe20003800200 */
[----:B------:R-:W-:Y:S01]  /*0630*/  IMAD.MOV.U32 R7, RZ, RZ, R34 ;  /* 0x000000ffff077224 */ /* 0x000fe200078e0022 */
[----:B--2---:R-:W-:-:S04]  /*0640*/  VIMNMX R5, PT, PT, R8, 0x1, !PT ;  /* 0x0000000108057848 */ /* 0x004fc80007fe0100 */
[C---:B------:R-:W-:Y:S02]  /*0650*/  LOP3.LUT R6, R5.reuse, 0x3, RZ, 0xc0, !PT ;  /* 0x0000000305067812 */ /* 0x040fe400078ec0ff */
[----:B------:R-:W-:-:S07]  /*0660*/  LOP3.LUT R5, R5, 0x7ffffffc, RZ, 0xc0, !PT ;  /* 0x7ffffffc05057812 */ /* 0x000fce00078ec0ff */
.L_x_49:
[----:B------:R-:W-:-:S13]  /*0670*/  ISETP.GE.AND P0, PT, R8, 0x1, PT ;  /* 0x000000010800780c */ /* 0x000fda0003f06270 */
[----:B0-----:R-:W-:Y:S05]  /*0680*/  @P0 BRA `(.L_x_7) ;  /* 0x0000000000ec0947 */ /* 0x001fea0003800000 */
[----:B------:R-:W0:Y:S01]  /*0690*/  LDC R14, c[0x0][0x3a0] ;  /* 0x0000e800ff0e7b82 */ /* 0x000e220000000800 */
[----:B------:R-:W-:Y:S01]  /*06a0*/  IMAD.MOV.U32 R4, RZ, RZ, -0x40800000 ;  /* 0xbf800000ff047424 */ /* 0x000fe200078e00ff */
[----:B------:R-:W-:Y:S02]  /*06b0*/  CS2R R2, SRZ ;  /* 0x0000000000027805 */ /* 0x000fe4000001ff00 */
[----:B0-----:R-:W-:-:S13]  /*06c0*/  ISETP.GE.U32.AND P0, PT, R14, 0x4, PT ;  /* 0x000000040e00780c */ /* 0x001fda0003f06070 */
[----:B------:R-:W-:Y:S05]  /*06d0*/  @!P0 BRA `(.L_x_8) ;  /* 0x0000000000c48947 */ /* 0x000fea0003800000 */
[----:B------:R-:W-:Y:S01]  /*06e0*/  LOP3.LUT R3, R14, 0x7ffffffc, RZ, 0xc0, !PT ;  /* 0x7ffffffc0e037812 */ /* 0x000fe200078ec0ff */
[----:B------:R-:W-:Y:S02]  /*06f0*/  IMAD.MOV.U32 R4, RZ, RZ, -0x40800000 ;  /* 0xbf800000ff047424 */ /* 0x000fe400078e00ff */
[----:B------:R-:W-:Y:S02]  /*0700*/  IMAD.MOV.U32 R0, RZ, RZ, RZ ;  /* 0x000000ffff007224 */ /* 0x000fe400078e00ff */
[----:B------:R-:W-:Y:S02]  /*0710*/  IMAD.MOV R12, RZ, RZ, -R3 ;  /* 0x000000ffff0c7224 */ /* 0x000fe400078e0a03 */
[----:B------:R-:W-:-:S03]  /*0720*/  IMAD.MOV.U32 R2, RZ, RZ, RZ ;  /* 0x000000ffff027224 */ /* 0x000fc600078e00ff */
[----:B------:R-:W-:-:S13]  /*0730*/  ISETP.GE.AND P0, PT, R12, RZ, PT ;  /* 0x000000ff0c00720c */ /* 0x000fda0003f06270 */
[----:B------:R-:W-:Y:S05]  /*0740*/  @P0 BRA `(.L_x_9) ;  /* 0x00000000008c0947 */ /* 0x000fea0003800000 */
[----:B------:R-:W-:Y:S01]  /*0750*/  IMAD.MOV R13, RZ, RZ, -R12 ;  /* 0x000000ffff0d7224 */ /* 0x000fe200078e0a0c */
[----:B------:R-:W-:-:S04]  /*0760*/  PLOP3.LUT P0, PT, PT, PT, PT, 0x80, 0x8 ;  /* 0x000000000008781c */ /* 0x000fc80003f0f070 */
[----:B------:R-:W-:-:S13]  /*0770*/  ISETP.GT.AND P1, PT, R13, 0xc, PT ;  /* 0x0000000c0d00780c */ /* 0x000fda0003f24270 */
[----:B------:R-:W-:Y:S05]  /*0780*/  @!P1 BRA `(.L_x_10) ;  /* 0x0000000000449947 */ /* 0x000fea0003800000 */
[----:B------:R-:W-:-:S13]  /*0790*/  PLOP3.LUT P0, PT, PT, PT, PT, 0x8, 0x80 ;  /* 0x000000000080781c */ /* 0x000fda0003f0e170 */
.L_x_11:
[----:B------:R-:W-:Y:S01]  /*07a0*/  FSETP.NEU.AND P2, PT, R4, -1, PT ;  /* 0xbf8000000400780b */ /* 0x000fe20003f4d000 */
[----:B------:R-:W-:-:S03]  /*07b0*/  VIADD R12, R12, 0x10 ;  /* 0x000000100c0c7836 */ /* 0x000fc60000000000 */
[----:B------:R-:W-:Y:S02]  /*07c0*/  FSEL R4, R4, RZ, P2 ;  /* 0x000000ff04047208 */ /* 0x000fe40001000000 */
[----:B------:R-:W-:Y:S02]  /*07d0*/  SEL R2, R0, R2, !P2 ;  /* 0x0000000200027207 */ /* 0x000fe40005000000 */
[----:B------:R-:W-:Y:S02]  /*07e0*/  FSETP.NEU.AND P3, PT, R4, -1, PT ;  /* 0xbf8000000400780b */ /* 0x000fe40003f6d000 */
[----:B------:R-:W-:Y:S02]  /*07f0*/  ISETP.GE.AND P2, PT, R12, -0xc, PT ;  /* 0xfffffff40c00780c */ /* 0x000fe40003f46270 */
[----:B------:R-:W-:-:S04]  /*0800*/  FSEL R4, R4, RZ, P3 ;  /* 0x000000ff04047208 */ /* 0x000fc80001800000 */
[----:B------:R-:W-:-:S04]  /*0810*/  FSETP.NEU.AND P4, PT, R4, -1, PT ;  /* 0xbf8000000400780b */ /* 0x000fc80003f8d000 */
[----:B------:R-:W-:Y:S01]  /*0820*/  FSEL R4, R4, RZ, P4 ;  /* 0x000000ff04047208 */ /* 0x000fe20002000000 */
[----:B------:R-:W-:-:S03]  /*0830*/  @!P3 VIADD R2, R0, 0x4 ;  /* 0x000000040002b836 */ /* 0x000fc60000000000 */
[----:B------:R-:W-:-:S04]  /*0840*/  FSETP.NEU.AND P1, PT, R4, -1, PT ;  /* 0xbf8000000400780b */ /* 0x000fc80003f2d000 */
[----:B------:R-:W-:Y:S01]  /*0850*/  FSEL R4, R4, RZ, P1 ;  /* 0x000000ff04047208 */ /* 0x000fe20000800000 */
[----:B------:R-:W-:-:S08]  /*0860*/  @!P4 VIADD R2, R0, 0x8 ;  /* 0x000000080002c836 */ /* 0x000fd00000000000 */
[C---:B------:R-:W-:Y:S01]  /*0870*/  @!P1 VIADD R2, R0.reuse, 0xc ;  /* 0x0000000c00029836 */ /* 0x040fe20000000000 */
[----:B------:R-:W-:Y:S01]  /*0880*/  IADD3 R0, PT, PT, R0, 0x10, RZ ;  /* 0x0000001000007810 */ /* 0x000fe20007ffe0ff */
[----:B------:R-:W-:Y:S06]  /*0890*/  @!P2 BRA `(.L_x_11) ;  /* 0xfffffffc00c0a947 */ /* 0x000fec000383ffff */
.L_x_10:
[----:B------:R-:W-:-:S05]  /*08a0*/  IMAD.MOV R13, RZ, RZ, -R12 ;  /* 0x000000ffff0d7224 */ /* 0x000fca00078e0a0c */
[----:B------:R-:W-:-:S13]  /*08b0*/  ISETP.GT.AND P1, PT, R13, 0x4, PT ;  /* 0x000000040d00780c */ /* 0x000fda0003f24270 */
[----:B------:R-:W-:Y:S05]  /*08c0*/  @!P1 BRA `(.L_x_12) ;  /* 0x0000000000249947 */ /* 0x000fea0003800000 */
[----:B------:R-:W-:Y:S01]  /*08d0*/  FSETP.NEU.AND P1, PT, R4, -1, PT ;  /* 0xbf8000000400780b */ /* 0x000fe20003f2d000 */
[----:B------:R-:W-:Y:S01]  /*08e0*/  VIADD R12, R12, 0x8 ;  /* 0x000000080c0c7836 */ /* 0x000fe20000000000 */
[----:B------:R-:W-:Y:S02]  /*08f0*/  PLOP3.LUT P0, PT, PT, PT, PT, 0x8, 0x80 ;  /* 0x000000000080781c */ /* 0x000fe40003f0e170 */
[----:B------:R-:W-:Y:S02]  /*0900*/  FSEL R4, R4, RZ, P1 ;  /* 0x000000ff04047208 */ /* 0x000fe40000800000 */
[----:B------:R-:W-:Y:S02]  /*0910*/  SEL R2, R0, R2, !P1 ;  /* 0x0000000200027207 */ /* 0x000fe40004800000 */
[----:B------:R-:W-:-:S04]  /*0920*/  FSETP.NEU.AND P2, PT, R4, -1, PT ;  /* 0xbf8000000400780b */ /* 0x000fc80003f4d000 */
[----:B------:R-:W-:-:S09]  /*0930*/  FSEL R4, R4, RZ, P2 ;  /* 0x000000ff04047208 */ /* 0x000fd20001000000 */
[C---:B------:R-:W-:Y:S02]  /*0940*/  @!P2 VIADD R2, R0.reuse, 0x4 ;  /* 0x000000040002a836 */ /* 0x040fe40000000000 */
[----:B------:R-:W-:-:S07]  /*0950*/  VIADD R0, R0, 0x8 ;  /* 0x0000000800007836 */ /* 0x000fce0000000000 */
.L_x_12:
[----:B------:R-:W-:-:S13]  /*0960*/  ISETP.NE.OR P0, PT, R12, RZ, P0 ;  /* 0x000000ff0c00720c */ /* 0x000fda0000705670 */
[----:B------:R-:W-:Y:S05]  /*0970*/  @!P0 BRA `(.L_x_8) ;  /* 0x00000000001c8947 */ /* 0x000fea0003800000 */
.L_x_9:
[----:B------:R-:W-:Y:S01]  /*0980*/  VIADD R12, R12, 0x4 ;  /* 0x000000040c0c7836 */ /* 0x000fe20000000000 */
[----:B------:R-:W-:-:S04]  /*0990*/  FSETP.NEU.AND P1, PT, R4, -1, PT ;  /* 0xbf8000000400780b */ /* 0x000fc80003f2d000 */
[----:B------:R-:W-:Y:S02]  /*09a0*/  ISETP.NE.AND P0, PT, R12, RZ, PT ;  /* 0x000000ff0c00720c */ /* 0x000fe40003f05270 */
[C---:B------:R-:W-:Y:S01]  /*09b0*/  SEL R2, R0.reuse, R2, !P1 ;  /* 0x0000000200027207 */ /* 0x040fe20004800000 */
[----:B------:R-:W-:Y:S01]  /*09c0*/  VIADD R0, R0, 0x4 ;  /* 0x0000000400007836 */ /* 0x000fe20000000000 */
[----:B------:R-:W-:-:S09]  /*09d0*/  FSEL R4, R4, RZ, P1 ;  /* 0x000000ff04047208 */ /* 0x000fd20000800000 */
[----:B------:R-:W-:Y:S05]  /*09e0*/  @P0 BRA `(.L_x_9) ;  /* 0xfffffffc00e40947 */ /* 0x000fea000383ffff */
.L_x_8:
[----:B------:R-:W-:Y:S02]  /*09f0*/  LOP3.LUT P0, RZ, R14, 0x3, RZ, 0xc0, !PT ;  /* 0x000000030eff7812 */ /* 0x000fe4000780c0ff */
[----:B------:R-:W-:-:S11]  /*0a00*/  FSETP.NEU.AND P1, PT, R4, -1, PT ;  /* 0xbf8000000400780b */ /* 0x000fd60003f2d000 */
[----:B------:R-:W-:Y:S02]  /*0a10*/  @P0 SEL R2, R3, R2, !P1 ;  /* 0x0000000203020207 */ /* 0x000fe40004800000 */
[----:B------:R-:W-:Y:S01]  /*0a20*/  @P0 FSEL R4, R4, RZ, P1 ;  /* 0x000000ff04040208 */ /* 0x000fe20000800000 */
[----:B------:R-:W-:Y:S06]  /*0a30*/  BRA `(.L_x_13) ;  /* 0x0000001000807947 */ /* 0x000fec0003800000 */
.L_x_7:
[----:B------:R-:W-:Y:S01]  /*0a40*/  IMAD.MOV.U32 R4, RZ, RZ, -0x40800000 ;  /* 0xbf800000ff047424 */ /* 0x000fe200078e00ff */
[----:B------:R-:W-:-:S07]  /*0a50*/  CS2R R2, SRZ ;  /* 0x0000000000027805 */ /* 0x000fce000001ff00 */
.L_x_48:
[----:B------:R-:W-:Y:S01]  /*0a60*/  ISETP.GE.AND P0, PT, R8, 0x4, PT ;  /* 0x000000040800780c */ /* 0x000fe20003f06270 */
[----:B------:R-:W-:Y:S01]  /*0a70*/  IMAD.MOV.U32 R0, RZ, RZ, RZ ;  /* 0x000000ffff007224 */ /* 0x000fe200078e00ff */
[----:B------:R-:W-:-:S11]  /*0a80*/  CS2R R12, SRZ ;  /* 0x00000000000c7805 */ /* 0x000fd6000001ff00 */
[----:B------:R-:W-:Y:S05]  /*0a90*/  @!P0 BRA `(.L_x_14) ;  /* 0x0000000800508947 */ /* 0x000fea0003800000 */
[----:B------:R-:W-:Y:S02]  /*0aa0*/  IMAD.MOV.U32 R39, RZ, RZ, RZ ;  /* 0x000000ffff277224 */ /* 0x000fe400078e00ff */
[----:B------:R-:W-:-:S07]  /*0ab0*/  IMAD.MOV.U32 R0, RZ, RZ, RZ ;  /* 0x000000ffff007224 */ /* 0x000fce00078e00ff */
.L_x_31:
[----:B0-----:R-:W0:Y:S01]  /*0ac0*/  LDC.64 R32, c[0x0][0x380] ;  /* 0x0000e000ff207b82 */ /* 0x001e220000000a00 */
[----:B------:R-:W-:Y:S02]  /*0ad0*/  IMAD R15, R10, R0, R7 ;  /* 0x000000000a0f7224 */ /* 0x000fe400078e0207 */
[----:B------:R-:W-:-:S05]  /*0ae0*/  IMAD R17, R8, R3, R0 ;  /* 0x0000000308117224 */ /* 0x000fca00078e0200 */
[----:B-1----:R-:W1:Y:S01]  /*0af0*/  LDC.64 R12, c[0x0][0x388] ;  /* 0x0000e200ff0c7b82 */ /* 0x002e620000000a00 */
[----:B0-----:R-:W-:-:S05]  /*0b00*/  IMAD.WIDE R32, R15, 0x4, R32 ;  /* 0x000000040f207825 */ /* 0x001fca00078e0220 */
[----:B------:R-:W2:Y:S01]  /*0b10*/  LDG.E R38, desc[UR6][R32.64] ;  /* 0x0000000620267981 */ /* 0x000ea2000c1e1900 */
[----:B-1----:R-:W-:-:S05]  /*0b20*/  IMAD.WIDE.U32 R12, R17, 0x4, R12 ;  /* 0x00000004110c7825 */ /* 0x002fca00078e000c */
[----:B------:R-:W2:Y:S01]  /*0b30*/  LDG.E R15, desc[UR6][R12.64] ;  /* 0x000000060c0f7981 */ /* 0x000ea2000c1e1900 */
[----:B------:R-:W-:Y:S01]  /*0b40*/  VIADD R0, R0, 0x4 ;  /* 0x0000000400007836 */ /* 0x000fe20000000000 */
[----:B------:R-:W-:Y:S01]  /*0b50*/  BSSY.RECONVERGENT B2, `(.L_x_15) ;  /* 0x0000008000027945 */ /* 0x000fe20003800200 */
[----:B------:R-:W-:-:S03]  /*0b60*/  MOV R36, 0xbd0 ;  /* 0x00000bd000247802 */ /* 0x000fc60000000f00 */
[----:B------:R-:W-:Y:S01]  /*0b70*/  ISETP.NE.AND P0, PT, R0, R5, PT ;  /* 0x000000050000720c */ /* 0x000fe20003f05270 */
[----:B--2---:R-:W-:-:S04]  /*0b80*/  FADD R38, R38, -R15 ;  /* 0x8000000f26267221 */ /* 0x004fc80000000000 */
[----:B------:R-:W0:Y:S02]  /*0b90*/  F2F.F64.F32 R30, R38 ;  /* 0x00000026001e7310 */ /* 0x000e240000201800 */
[----:B0-----:R-:W-:-:S10]  /*0ba0*/  DADD R14, -RZ, |R30| ;  /* 0x00000000ff0e7229 */ /* 0x001fd4000000051e */
[----:B------:R-:W-:-:S07]  /*0bb0*/  MOV R35, R15 ;  /* 0x0000000f00237202 */ /* 0x000fce0000000f00 */
[----:B------:R-:W-:Y:S05]  /*0bc0*/  CALL.REL.NOINC `($_Z13fuzzyCMedoidsPfS_PiS_iiii$__internal_accurate_pow) ;  /* 0x0000001c00787944 */ /* 0x000fea0003c00000 */
[----:B------:R-:W-:Y:S05]  /*0bd0*/  BSYNC.RECONVERGENT B2 ;  /* 0x0000000000027941 */ /* 0x000fea0003800200 */
.L_x_15:
[----:B------:R-:W-:Y:S01]  /*0be0*/  DADD R16, R30, 2 ;  /* 0x400000001e107429 */ /* 0x000fe20000000000 */
[----:B------:R-:W-:Y:S01]  /*0bf0*/  FSETP.NEU.AND P1, PT, R38, RZ, PT ;  /* 0x000000ff2600720b */ /* 0x000fe20003f2d000 */
[----:B------:R-:W-:Y:S08]  /*0c00*/  BSSY.RECONVERGENT B2, `(.L_x_16) ;  /* 0x000000e000027945 */ /* 0x000ff00003800200 */
[----:B------:R-:W-:-:S02]  /*0c10*/  LOP3.LUT R16, R17, 0x7ff00000, RZ, 0xc0, !PT ;  /* 0x7ff0000011107812 */ /* 0x000fc400078ec0ff */
[----:B------:R-:W-:Y:S02]  /*0c20*/  FSEL R17, R14, RZ, P1 ;  /* 0x000000ff0e117208 */ /* 0x000fe40000800000 */
[----:B------:R-:W-:Y:S02]  /*0c30*/  ISETP.NE.AND P2, PT, R16, 0x7ff00000, PT ;  /* 0x7ff000001000780c */ /* 0x000fe40003f45270 */
[----:B------:R-:W-:-:S11]  /*0c40*/  FSEL R16, R15, RZ, P1 ;  /* 0x000000ff0f107208 */ /* 0x000fd60000800000 */
[----:B------:R-:W-:Y:S05]  /*0c50*/  @P2 BRA `(.L_x_17) ;  /* 0x0000000000202947 */ /* 0x000fea0003800000 */
[----:B------:R-:W-:-:S13]  /*0c60*/  FSETP.NAN.AND P1, PT, R38, R38, PT ;  /* 0x000000262600720b */ /* 0x000fda0003f28000 */
[----:B------:R-:W-:Y:S05]  /*0c70*/  @P1 BRA `(.L_x_18) ;  /* 0x0000000000141947 */ /* 0x000fea0003800000 */
[----:B------:R-:W-:-:S14]  /*0c80*/  DSETP.NEU.AND P1, PT, |R30|, +INF , PT ;  /* 0x7ff000001e00742a */ /* 0x000fdc0003f2d200 */
[----:B------:R-:W-:Y:S05]  /*0c90*/  @P1 BRA `(.L_x_17) ;  /* 0x0000000000101947 */ /* 0x000fea0003800000 */
[----:B------:R-:W-:Y:S02]  /*0ca0*/  IMAD.MOV.U32 R16, RZ, RZ, 0x0 ;  /* 0x00000000ff107424 */ /* 0x000fe400078e00ff */
[----:B------:R-:W-:Y:S01]  /*0cb0*/  IMAD.MOV.U32 R17, RZ, RZ, 0x7ff00000 ;  /* 0x7ff00000ff117424 */ /* 0x000fe200078e00ff */
[----:B------:R-:W-:Y:S06]  /*0cc0*/  BRA `(.L_x_17) ;  /* 0x0000000000047947 */ /* 0x000fec0003800000 */
.L_x_18:
[----:B------:R-:W-:-:S11]  /*0cd0*/  DADD R16, R30, 2 ;  /* 0x400000001e107429 */ /* 0x000fd60000000000 */
.L_x_17:
[----:B------:R-:W-:Y:S05]  /*0ce0*/  BSYNC.RECONVERGENT B2 ;  /* 0x0000000000027941 */ /* 0x000fea0003800200 */
.L_x_16:
[----:B------:R-:W-:Y:S01]  /*0cf0*/  IMAD.WIDE R30, R10, 0x4, R32 ;  /* 0x000000040a1e7825 */ /* 0x000fe200078e0220 */
[----:B------:R-:W2:Y:S04]  /*0d00*/  LDG.E R18, desc[UR6][R12.64+0x4] ;  /* 0x000004060c127981 */ /* 0x000ea8000c1e1900 */
[----:B------:R-:W2:Y:S01]  /*0d10*/  LDG.E R37, desc[UR6][R30.64] ;  /* 0x000000061e257981 */ /* 0x000ea2000c1e1900 */
[----:B------:R-:W0:Y:S01]  /*0d20*/  F2F.F64.F32 R14, R39 ;  /* 0x00000027000e7310 */ /* 0x000e220000201800 */
[----:B------:R-:W-:Y:S01]  /*0d30*/  FSETP.NEU.AND P1, PT, R38, 1, PT ;  /* 0x3f8000002600780b */ /* 0x000fe20003f2d000 */
[----:B------:R-:W-:Y:S01]  /*0d40*/  BSSY.RECONVERGENT B2, `(.L_x_19) ;  /* 0x000000b000027945 */ /* 0x000fe20003800200 */
[----:B------:R-:W-:Y:S02]  /*0d50*/  MOV R36, 0xdf0 ;  /* 0x00000df000247802 */ /* 0x000fe40000000f00 */
[----:B------:R-:W-:-:S02]  /*0d60*/  FSEL R16, R16, RZ, P1 ;  /* 0x000000ff10107208 */ /* 0x000fc40000800000 */
[----:B------:R-:W-:-:S06]  /*0d70*/  FSEL R17, R17, 1.875, P1 ;  /* 0x3ff0000011117808 */ /* 0x000fcc0000800000 */
[----:B0-----:R-:W-:-:S06]  /*0d80*/  DADD R16, R14, R16 ;  /* 0x000000000e107229 */ /* 0x001fcc0000000010 */
[----:B------:R-:W-:Y:S01]  /*0d90*/  F2F.F32.F64 R38, R16 ;  /* 0x0000001000267310 */ /* 0x000fe20000301000 */
[----:B--2---:R-:W-:-:S07]  /*0da0*/  FADD R37, R37, -R18 ;  /* 0x8000001225257221 */ /* 0x004fce0000000000 */
[----:B------:R-:W0:Y:S02]  /*0db0*/  F2F.F64.F32 R32, R37 ;  /* 0x0000002500207310 */ /* 0x000e240000201800 */
[----:B0-----:R-:W-:-:S10]  /*0dc0*/  DADD R14, -RZ, |R32| ;  /* 0x00000000ff0e7229 */ /* 0x001fd40000000520 */
[----:B------:R-:W-:-:S07]  /*0dd0*/  IMAD.MOV.U32 R35, RZ, RZ, R15 ;  /* 0x000000ffff237224 */ /* 0x000fce00078e000f */
[----:B------:R-:W-:Y:S05]  /*0de0*/  CALL.REL.NOINC `($_Z13fuzzyCMedoidsPfS_PiS_iiii$__internal_accurate_pow) ;  /* 0x0000001800f07944 */ /* 0x000fea0003c00000 */
[----:B------:R-:W-:Y:S05]  /*0df0*/  BSYNC.RECONVERGENT B2 ;  /* 0x0000000000027941 */ /* 0x000fea0003800200 */
.L_x_19:
        /* <DEDUP_REMOVED lines=15> */
.L_x_22:
[----:B------:R-:W-:-:S11]  /*0ef0*/  DADD R16, R32, 2 ;  /* 0x4000000020107429 */ /* 0x000fd60000000000 */
.L_x_21:
[----:B------:R-:W-:Y:S05]  /*0f00*/  BSYNC.RECONVERGENT B2 ;  /* 0x0000000000027941 */ /* 0x000fea0003800200 */
.L_x_20:
        /* <DEDUP_REMOVED lines=17> */
.L_x_23:
        /* <DEDUP_REMOVED lines=15> */
.L_x_26:
[----:B------:R-:W-:-:S11]  /*1110*/  DADD R16, R32, 2 ;  /* 0x4000000020107429 */ /* 0x000fd60000000000 */
.L_x_25:
[----:B------:R-:W-:Y:S05]  /*1120*/  BSYNC.RECONVERGENT B2 ;  /* 0x0000000000027941 */ /* 0x000fea0003800200 */
.L_x_24:
[----:B------:R-:W-:Y:S01]  /*1130*/  IMAD.WIDE R18, R10, 0x4, R30 ;  /* 0x000000040a127825 */ /* 0x000fe200078e021e */
[----:B------:R-:W2:Y:S05]  /*1140*/  LDG.E R13, desc[UR6][R12.64+0xc] ;  /* 0x00000c060c0d7981 */ /* 0x000eaa000c1e1900 */
[----:B------:R-:W2:Y:S01]  /*1150*/  LDG.E R18, desc[UR6][R18.64] ;  /* 0x0000000612127981 */ /* 0x000ea2000c1e1900 */
[----:B------:R-:W0:Y:S01]  /*1160*/  F2F.F64.F32 R14, R37 ;  /* 0x00000025000e7310 */ /* 0x000e220000201800 */
[----:B------:R-:W-:Y:S01]  /*1170*/  FSETP.NEU.AND P1, PT, R39, 1, PT ;  /* 0x3f8000002700780b */ /* 0x000fe20003f2d000 */
[----:B------:R-:W-:Y:S01]  /*1180*/  BSSY.RECONVERGENT B2, `(.L_x_27) ;  /* 0x000000b000027945 */ /* 0x000fe20003800200 */
[----:B------:R-:W-:-:S02]  /*1190*/  MOV R36, 0x1230 ;  /* 0x0000123000247802 */ /* 0x000fc40000000f00 */
[----:B------:R-:W-:Y:S02]  /*11a0*/  FSEL R16, R16, RZ, P1 ;  /* 0x000000ff10107208 */ /* 0x000fe40000800000 */
        /* <DEDUP_REMOVED lines=9> */
.L_x_27:
        /* <DEDUP_REMOVED lines=15> */
.L_x_30:
[----:B------:R-:W-:-:S11]  /*1330*/  DADD R12, R32, 2 ;  /* 0x40000000200c7429 */ /* 0x000fd60000000000 */
.L_x_29:
[----:B------:R-:W-:Y:S05]  /*1340*/  BSYNC.RECONVERGENT B2 ;  /* 0x0000000000027941 */ /* 0x000fea0003800200 */
.L_x_28:
[----:B------:R-:W0:Y:S01]  /*1350*/  F2F.F64.F32 R14, R31 ;  /* 0x0000001f000e7310 */ /* 0x000e220000201800 */
[----:B------:R-:W-:-:S04]  /*1360*/  FSETP.NEU.AND P1, PT, R30, 1, PT ;  /* 0x3f8000001e00780b */ /* 0x000fc80003f2d000 */
[----:B------:R-:W-:Y:S02]  /*1370*/  FSEL R12, R12, RZ, P1 ;  /* 0x000000ff0c0c7208 */ /* 0x000fe40000800000 */
[----:B------:R-:W-:-:S06]  /*1380*/  FSEL R13, R13, 1.875, P1 ;  /* 0x3ff000000d0d7808 */ /* 0x000fcc0000800000 */
[----:B0-----:R-:W-:-:S06]  /*1390*/  DADD R14, R14, R12 ;  /* 0x000000000e0e7229 */ /* 0x001fcc000000000c */
[----:B------:R0:W1:Y:S01]  /*13a0*/  F2F.F32.F64 R39, R14 ;  /* 0x0000000e00277310 */ /* 0x0000620000301000 */
[----:B------:R-:W-:Y:S05]  /*13b0*/  @P0 BRA `(.L_x_31) ;  /* 0xfffffff400c00947 */ /* 0x000fea000383ffff */
[----:B-1----:R1:W2:Y:S01]  /*13c0*/  F2F.F64.F32 R12, R39 ;  /* 0x00000027000c7310 */ /* 0x0022a20000201800 */
[----:B------:R-:W-:-:S07]  /*13d0*/  MOV R0, R5 ;  /* 0x0000000500007202 */ /* 0x000fce0000000f00 */
.L_x_14:
[----:B------:R-:W-:-:S13]  /*13e0*/  ISETP.NE.AND P0, PT, R6, RZ, PT ;  /* 0x000000ff0600720c */ /* 0x000fda0003f05270 */
[----:B------:R-:W-:Y:S05]  /*13f0*/  @!P0 BRA `(.L_x_32) ;  /* 0x0000000400b88947 */ /* 0x000fea0003800000 */
[----:B------:R-:W3:Y:S01]  /*1400*/  LDC.64 R32, c[0x0][0x380] ;  /* 0x0000e000ff207b82 */ /* 0x000ee20000000a00 */
[----:B0-----:R-:W-:Y:S02]  /*1410*/  IMAD R15, R10, R0, R7 ;  /* 0x000000000a0f7224 */ /* 0x001fe400078e0207 */
[----:B------:R-:W-:-:S05]  /*1420*/  IMAD R17, R8, R3, R0 ;  /* 0x0000000308117224 */ /* 0x000fca00078e0200 */
[----:B------:R-:W0:Y:S01]  /*1430*/  LDC.64 R30, c[0x0][0x388] ;  /* 0x0000e200ff1e7b82 */ /* 0x000e220000000a00 */
[----:B---3--:R-:W-:-:S05]  /*1440*/  IMAD.WIDE R32, R15, 0x4, R32 ;  /* 0x000000040f207825 */ /* 0x008fca00078e0220 */
[----:B------:R-:W3:Y:S01]  /*1450*/  LDG.E R0, desc[UR6][R32.64] ;  /* 0x0000000620007981 */ /* 0x000ee2000c1e1900 */
[----:B0-----:R-:W-:-:S05]  /*1460*/  IMAD.WIDE R30, R17, 0x4, R30 ;  /* 0x00000004111e7825 */ /* 0x001fca00078e021e */
[----:B------:R-:W3:Y:S01]  /*1470*/  LDG.E R15, desc[UR6][R30.64] ;  /* 0x000000061e0f7981 */ /* 0x000ee2000c1e1900 */
[----:B------:R-:W-:Y:S01]  /*1480*/  BSSY.RECONVERGENT B2, `(.L_x_33) ;  /* 0x0000007000027945 */ /* 0x000fe20003800200 */
[----:B------:R-:W-:Y:S01]  /*1490*/  MOV R36, 0x14f0 ;  /* 0x000014f000247802 */ /* 0x000fe20000000f00 */
[----:B---3--:R-:W-:-:S04]  /*14a0*/  FADD R0, R0, -R15 ;  /* 0x8000000f00007221 */ /* 0x008fc80000000000 */
[----:B-1----:R-:W0:Y:S02]  /*14b0*/  F2F.F64.F32 R38, R0 ;  /* 0x0000000000267310 */ /* 0x002e240000201800 */
[----:B0-----:R-:W-:-:S10]  /*14c0*/  DADD R14, -RZ, |R38| ;  /* 0x00000000ff0e7229 */ /* 0x001fd40000000526 */
[----:B------:R-:W-:-:S07]  /*14d0*/  IMAD.MOV.U32 R35, RZ, RZ, R15 ;  /* 0x000000ffff237224 */ /* 0x000fce00078e000f */
[----:B--2---:R-:W-:Y:S05]  /*14e0*/  CALL.REL.NOINC `($_Z13fuzzyCMedoidsPfS_PiS_iiii$__internal_accurate_pow) ;  /* 0x0000001400307944 */ /* 0x004fea0003c00000 */
[----:B------:R-:W-:Y:S05]  /*14f0*/  BSYNC.RECONVERGENT B2 ;  /* 0x0000000000027941 */ /* 0x000fea0003800200 */
.L_x_33:
        /* <DEDUP_REMOVED lines=15> */
.L_x_36:
[----:B------:R-:W-:-:S11]  /*15f0*/  DADD R16, R38, 2 ;  /* 0x4000000026107429 */ /* 0x000fd60000000000 */
.L_x_35:
[----:B------:R-:W-:Y:S05]  /*1600*/  BSYNC.RECONVERGENT B2 ;  /* 0x0000000000027941 */ /* 0x000fea0003800200 */
.L_x_34:
[----:B------:R-:W-:-:S04]  /*1610*/  FSETP.NEU.AND P0, PT, R0, 1, PT ;  /* 0x3f8000000000780b */ /* 0x000fc80003f0d000 */
[----:B------:R-:W-:Y:S02]  /*1620*/  FSEL R14, R16, RZ, P0 ;  /* 0x000000ff100e7208 */ /* 0x000fe40000000000 */
[----:B------:R-:W-:Y:S02]  /*1630*/  FSEL R15, R17, 1.875, P0 ;  /* 0x3ff00000110f7808 */ /* 0x000fe40000000000 */
[----:B------:R-:W-:-:S04]  /*1640*/  ISETP.NE.AND P0, PT, R6, 0x1, PT ;  /* 0x000000010600780c */ /* 0x000fc80003f05270 */
[----:B------:R-:W-:-:S06]  /*1650*/  DADD R12, R12, R14 ;  /* 0x000000000c0c7229 */ /* 0x000fcc000000000e */
[----:B------:R3:W4:Y:S03]  /*1660*/  F2F.F32.F64 R39, R12 ;  /* 0x0000000c00277310 */ /* 0x0007260000301000 */
[----:B------:R-:W-:Y:S05]  /*1670*/  @!P0 BRA `(.L_x_32) ;  /* 0x0000000400188947 */ /* 0x000fea0003800000 */
[----:B------:R-:W-:Y:S01]  /*1680*/  IMAD.WIDE R32, R10, 0x4, R32 ;  /* 0x000000040a207825 */ /* 0x000fe200078e0220 */
[----:B---3--:R-:W2:Y:S04]  /*1690*/  LDG.E R13, desc[UR6][R30.64+0x4] ;  /* 0x000004061e0d7981 */ /* 0x008ea8000c1e1900 */
[----:B------:R-:W2:Y:S01]  /*16a0*/  LDG.E R0, desc[UR6][R32.64] ;  /* 0x0000000620007981 */ /* 0x000ea2000c1e1900 */
[----:B------:R-:W-:Y:S01]  /*16b0*/  BSSY.RECONVERGENT B2, `(.L_x_37) ;  /* 0x0000007000027945 */ /* 0x000fe20003800200 */
[----:B------:R-:W-:Y:S01]  /*16c0*/  MOV R36, 0x1720 ;  /* 0x0000172000247802 */ /* 0x000fe20000000f00 */
[----:B--2---:R-:W-:-:S04]  /*16d0*/  FADD R0, R0, -R13 ;  /* 0x8000000d00007221 */ /* 0x004fc80000000000 */
[----:B------:R-:W0:Y:S02]  /*16e0*/  F2F.F64.F32 R12, R0 ;  /* 0x00000000000c7310 */ /* 0x000e240000201800 */
[----:B0-----:R-:W-:-:S10]  /*16f0*/  DADD R14, -RZ, |R12| ;  /* 0x00000000ff0e7229 */ /* 0x001fd4000000050c */
[----:B------:R-:W-:-:S07]  /*1700*/  IMAD.MOV.U32 R35, RZ, RZ, R15 ;  /* 0x000000ffff237224 */ /* 0x000fce00078e000f */
[----:B----4-:R-:W-:Y:S05]  /*1710*/  CALL.REL.NOINC `($_Z13fuzzyCMedoidsPfS_PiS_iiii$__internal_accurate_pow) ;  /* 0x0000001000a47944 */ /* 0x010fea0003c00000 */
[----:B------:R-:W-:Y:S05]  /*1720*/  BSYNC.RECONVERGENT B2 ;  /* 0x0000000000027941 */ /* 0x000fea0003800200 */
.L_x_37:
        /* <DEDUP_REMOVED lines=15> */
.L_x_40:
[----:B------:R-:W-:-:S11]  /*1820*/  DADD R16, R12, 2 ;  /* 0x400000000c107429 */ /* 0x000fd60000000000 */
.L_x_39:
[----:B------:R-:W-:Y:S05]  /*1830*/  BSYNC.RECONVERGENT B2 ;  /* 0x0000000000027941 */ /* 0x000fea0003800200 */
.L_x_38:
[----:B------:R-:W0:Y:S01]  /*1840*/  F2F.F64.F32 R14, R39 ;  /* 0x00000027000e7310 */ /* 0x000e220000201800 */
[----:B------:R-:W-:-:S04]  /*1850*/  FSETP.NEU.AND P0, PT, R0, 1, PT ;  /* 0x3f8000000000780b */ /* 0x000fc80003f0d000 */
[----:B------:R-:W-:Y:S02]  /*1860*/  FSEL R12, R16, RZ, P0 ;  /* 0x000000ff100c7208 */ /* 0x000fe40000000000 */
[----:B------:R-:W-:Y:S02]  /*1870*/  FSEL R13, R17, 1.875, P0 ;  /* 0x3ff00000110d7808 */ /* 0x000fe40000000000 */
[----:B------:R-:W-:-:S04]  /*1880*/  ISETP.NE.AND P0, PT, R6, 0x2, PT ;  /* 0x000000020600780c */ /* 0x000fc80003f05270 */
[----:B0-----:R-:W-:-:S06]  /*1890*/  DADD R12, R14, R12 ;  /* 0x000000000e0c7229 */ /* 0x001fcc000000000c */
[----:B------:R0:W1:Y:S03]  /*18a0*/  F2F.F32.F64 R39, R12 ;  /* 0x0000000c00277310 */ /* 0x0000660000301000 */
[----:B------:R-:W-:Y:S05]  /*18b0*/  @!P0 BRA `(.L_x_32) ;  /* 0x0000000000888947 */ /* 0x000fea0003800000 */
[----:B------:R-:W-:Y:S01]  /*18c0*/  IMAD.WIDE R32, R10, 0x4, R32 ;  /* 0x000000040a207825 */ /* 0x000fe200078e0220 */
[----:B------:R-:W2:Y:S04]  /*18d0*/  LDG.E R31, desc[UR6][R30.64+0x8] ;  /* 0x000008061e1f7981 */ /* 0x000ea8000c1e1900 */
[----:B------:R-:W2:Y:S01]  /*18e0*/  LDG.E R0, desc[UR6][R32.64] ;  /* 0x0000000620007981 */ /* 0x000ea2000c1e1900 */
[----:B------:R-:W-:Y:S01]  /*18f0*/  BSSY.RECONVERGENT B2, `(.L_x_41) ;  /* 0x0000007000027945 */ /* 0x000fe20003800200 */
[----:B------:R-:W-:Y:S01]  /*1900*/  MOV R36, 0x1960 ;  /* 0x0000196000247802 */ /* 0x000fe20000000f00 */
[----:B--2---:R-:W-:-:S04]  /*1910*/  FADD R0, R0, -R31 ;  /* 0x8000001f00007221 */ /* 0x004fc80000000000 */
[----:B0-----:R-:W0:Y:S02]  /*1920*/  F2F.F64.F32 R12, R0 ;  /* 0x00000000000c7310 */ /* 0x001e240000201800 */
[----:B0-----:R-:W-:-:S10]  /*1930*/  DADD R14, -RZ, |R12| ;  /* 0x00000000ff0e7229 */ /* 0x001fd4000000050c */
[----:B------:R-:W-:-:S07]  /*1940*/  IMAD.MOV.U32 R35, RZ, RZ, R15 ;  /* 0x000000ffff237224 */ /* 0x000fce00078e000f */
[----:B-1----:R-:W-:Y:S05]  /*1950*/  CALL.REL.NOINC `($_Z13fuzzyCMedoidsPfS_PiS_iiii$__internal_accurate_pow) ;  /* 0x0000001000147944 */ /* 0x002fea0003c00000 */
[----:B------:R-:W-:Y:S05]  /*1960*/  BSYNC.RECONVERGENT B2 ;  /* 0x0000000000027941 */ /* 0x000fea0003800200 */
.L_x_41:
        /* <DEDUP_REMOVED lines=15> */
.L_x_44:
[----:B------:R-:W-:-:S11]  /*1a60*/  DADD R16, R12, 2 ;  /* 0x400000000c107429 */ /* 0x000fd60000000000 */
.L_x_43:
[----:B------:R-:W-:Y:S05]  /*1a70*/  BSYNC.RECONVERGENT B2 ;  /* 0x0000000000027941 */ /* 0x000fea0003800200 */
.L_x_42:
[----:B------:R-:W0:Y:S01]  /*1a80*/  F2F.F64.F32 R14, R39 ;  /* 0x00000027000e7310 */ /* 0x000e220000201800 */
[----:B------:R-:W-:-:S04]  /*1a90*/  FSETP.NEU.AND P0, PT, R0, 1, PT ;  /* 0x3f8000000000780b */ /* 0x000fc80003f0d000 */
[----:B------:R-:W-:Y:S02]  /*1aa0*/  FSEL R12, R16, RZ, P0 ;  /* 0x000000ff100c7208 */ /* 0x000fe40000000000 */
[----:B------:R-:W-:-:S06]  /*1ab0*/  FSEL R13, R17, 1.875, P0 ;  /* 0x3ff00000110d7808 */ /* 0x000fcc0000000000 */
[----:B0-----:R-:W-:-:S06]  /*1ac0*/  DADD R12, R14, R12 ;  /* 0x000000000e0c7229 */ /* 0x001fcc000000000c */
[----:B------:R0:W1:Y:S05]  /*1ad0*/  F2F.F32.F64 R39, R12 ;  /* 0x0000000c00277310 */ /* 0x00006a0000301000 */
.L_x_32:
[----:B-1--4-:R-:W-:Y:S01]  /*1ae0*/  VIADD R0, R39, 0xf3000000 ;  /* 0xf300000027007836 */ /* 0x012fe20000000000 */
[----:B0-23--:R0:W1:Y:S01]  /*1af0*/  MUFU.RSQ R12, R39 ;  /* 0x00000027000c7308 */ /* 0x00d0620000001400 */
[----:B------:R-:W-:Y:S03]  /*1b00*/  BSSY.RECONVERGENT B2, `(.L_x_45) ;  /* 0x000000b000027945 */ /* 0x000fe60003800200 */
[----:B------:R-:W-:-:S13]  /*1b10*/  ISETP.GT.U32.AND P0, PT, R0, 0x727fffff, PT ;  /* 0x727fffff0000780c */ /* 0x000fda0003f04070 */
[----:B01----:R-:W-:Y:S05]  /*1b20*/  @!P0 BRA `(.L_x_46) ;  /* 0x0000000000108947 */ /* 0x003fea0003800000 */
[----:B------:R-:W-:-:S07]  /*1b30*/  MOV R16, 0x1b50 ;  /* 0x00001b5000107802 */ /* 0x000fce0000000f00 */
[----:B------:R-:W-:Y:S05]  /*1b40*/  CALL.REL.NOINC `($__internal_0_$__cuda_sm20_sqrt_rn_f32_slowpath) ;  /* 0x0000000c00407944 */ /* 0x000fea0003c00000 */
[----:B------:R-:W-:Y:S01]  /*1b50*/  IMAD.MOV.U32 R13, RZ, RZ, R0 ;  /* 0x000000ffff0d7224 */ /* 0x000fe200078e0000 */
[----:B------:R-:W-:Y:S06]  /*1b60*/  BRA `(.L_x_47) ;  /* 0x0000000000107947 */ /* 0x000fec0003800000 */
.L_x_46:
[----:B------:R-:W-:Y:S01]  /*1b70*/  FMUL.FTZ R0, R39, R12 ;  /* 0x0000000c27007220 */ /* 0x000fe20000410000 */
[----:B------:R-:W-:-:S03]  /*1b80*/  FMUL.FTZ R12, R12, 0.5 ;  /* 0x3f0000000c0c7820 */ /* 0x000fc60000410000 */
[----:B------:R-:W-:-:S04]  /*1b90*/  FFMA R13, -R0, R0, R39 ;  /* 0x00000000000d7223 */ /* 0x000fc80000000127 */
[----:B------:R-:W-:-:S07]  /*1ba0*/  FFMA R13, R13, R12, R0 ;  /* 0x0000000c0d0d7223 */ /* 0x000fce0000000000 */
.L_x_47:
[----:B------:R-:W-:Y:S05]  /*1bb0*/  BSYNC.RECONVERGENT B2 ;  /* 0x0000000000027941 */ /* 0x000fea0003800200 */
.L_x_45:
[----:B------:R-:W0:Y:S01]  /*1bc0*/  LDCU UR4, c[0x0][0x3a0] ;  /* 0x00007400ff0477ac */ /* 0x000e220008000800 */
[----:B------:R-:W-:-:S04]  /*1bd0*/  FSETP.GEU.AND P0, PT, R13, R4, PT ;  /* 0x000000040d00720b */ /* 0x000fc80003f0e000 */
[----:B------:R-:W-:-:S04]  /*1be0*/  FSETP.EQ.OR P0, PT, R4, -1, !P0 ;  /* 0xbf8000000400780b */ /* 0x000fc80004702400 */
[C---:B------:R-:W-:Y:S02]  /*1bf0*/  SEL R2, R3.reuse, R2, P0 ;  /* 0x0000000203027207 */ /* 0x040fe40000000000 */
[----:B------:R-:W-:Y:S02]  /*1c00*/  IADD3 R3, PT, PT, R3, 0x1, RZ ;  /* 0x0000000103037810 */ /* 0x000fe40007ffe0ff */
[----:B------:R-:W-:Y:S02]  /*1c10*/  FSEL R4, R13, R4, P0 ;  /* 0x000000040d047208 */ /* 0x000fe40000000000 */
[----:B0-----:R-:W-:-:S13]  /*1c20*/  ISETP.NE.AND P1, PT, R3, UR4, PT ;  /* 0x0000000403007c0c */ /* 0x001fda000bf25270 */
[----:B------:R-:W-:Y:S05]  /*1c30*/  @P1 BRA `(.L_x_48) ;  /* 0xffffffec00881947 */ /* 0x000fea000383ffff */
.L_x_13:
[----:B------:R-:W0:Y:S01]  /*1c40*/  S2UR UR5, SR_CgaCtaId ;  /* 0x00000000000579c3 */ /* 0x000e220000008800 */
[----:B------:R-:W-:Y:S01]  /*1c50*/  UMOV UR4, 0x400 ;  /* 0x0000040000047882 */ /* 0x000fe20000000000 */
[----:B------:R-:W-:-:S05]  /*1c60*/  VIADD R7, R7, 0x1 ;  /* 0x0000000107077836 */ /* 0x000fca0000000000 */
[----:B------:R-:W-:Y:S01]  /*1c70*/  ISETP.NE.AND P0, PT, R7, R9, PT ;  /* 0x000000090700720c */ /* 0x000fe20003f05270 */
[----:B0-----:R-:W-:-:S06]  /*1c80*/  ULEA UR4, UR5, UR4, 0x18 ;  /* 0x0000000405047291 */ /* 0x001fcc000f8ec0ff */
[----:B------:R-:W-:-:S05]  /*1c90*/  LEA R2, R2, UR4, 0x2 ;  /* 0x0000000402027c11 */ /* 0x000fca000f8e10ff */
[----:B------:R-:W0:Y:S02]  /*1ca0*/  LDS R3, [R2] ;  /* 0x0000000002037984 */ /* 0x000e240000000800 */
[----:B0-----:R-:W-:-:S05]  /*1cb0*/  FADD R3, R3, R4 ;  /* 0x0000000403037221 */ /* 0x001fca0000000000 */
[----:B------:R0:W-:Y:S01]  /*1cc0*/  STS [R2], R3 ;  /* 0x0000000302007388 */ /* 0x0001e20000000800 */
[----:B------:R-:W-:Y:S05]  /*1cd0*/  @P0 BRA `(.L_x_49) ;  /* 0xffffffe800640947 */ /* 0x000fea000383ffff */
[----:B------:R-:W-:Y:S05]  /*1ce0*/  BSYNC.RECONVERGENT B0 ;  /* 0x0000000000007941 */ /* 0x000fea0003800200 */
.L_x_6:
[----:B------:R-:W-:Y:S05]  /*1cf0*/  BRA `(.L_x_4) ;  /* 0x00000004004c7947 */ /* 0x000fea0003800000 */
.L_x_5:
[--C-:B------:R-:W-:Y:S01]  /*1d00*/  IMAD.IADD R0, R9, 0x1, -R34.reuse ;  /* 0x0000000109007824 */ /* 0x100fe200078e0a22 */
[----:B------:R-:W-:Y:S04]  /*1d10*/  BSSY.RECONVERGENT B0, `(.L_x_50) ;  /* 0x0000012000007945 */ /* 0x000fe80003800200 */
[----:B------:R-:W-:Y:S01]  /*1d20*/  LOP3.LUT P0, R5, R0, 0x3, RZ, 0xc0, !PT ;  /* 0x0000000300057812 */ /* 0x000fe2000780c0ff */
[----:B------:R-:W-:-:S12]  /*1d30*/  IMAD.MOV.U32 R0, RZ, RZ, R34 ;  /* 0x000000ffff007224 */ /* 0x000fd800078e0022 */
[----:B------:R-:W-:Y:S05]  /*1d40*/  @!P0 BRA `(.L_x_51) ;  /* 0x0000000000388947 */ /* 0x000fea0003800000 */
[----:B------:R-:W0:Y:S01]  /*1d50*/  S2R R3, SR_CgaCtaId ;  /* 0x0000000000037919 */ /* 0x000e220000008800 */
[----:B------:R-:W-:Y:S01]  /*1d60*/  MOV R0, 0x400 ;  /* 0x0000040000007802 */ /* 0x000fe20000000f00 */
[----:B------:R-:W-:Y:S01]  /*1d70*/  BSSY.RECONVERGENT B2, `(.L_x_52) ;  /* 0x000000a000027945 */ /* 0x000fe20003800200 */
[----:B------:R-:W-:Y:S02]  /*1d80*/  IMAD.MOV.U32 R2, RZ, RZ, RZ ;  /* 0x000000ffff027224 */ /* 0x000fe400078e00ff */
[----:B0-----:R-:W-:Y:S01]  /*1d90*/  LEA R4, R3, R0, 0x18 ;  /* 0x0000000003047211 */ /* 0x001fe200078ec0ff */
[----:B------:R-:W-:-:S04]  /*1da0*/  IMAD.MOV.U32 R0, RZ, RZ, R34 ;  /* 0x000000ffff007224 */ /* 0x000fc800078e0022 */
[----:B------:R0:W1:Y:S03]  /*1db0*/  LDS R3, [R4] ;  /* 0x0000000004037984 */ /* 0x0000660000000800 */
.L_x_53:
[----:B------:R-:W-:Y:S02]  /*1dc0*/  VIADD R2, R2, 0x1 ;  /* 0x0000000102027836 */ /* 0x000fe40000000000 */
[----:B-1----:R-:W-:Y:S01]  /*1dd0*/  FADD R3, R3, -1 ;  /* 0xbf80000003037421 */ /* 0x002fe20000000000 */
[----:B------:R-:W-:Y:S02]  /*1de0*/  VIADD R0, R0, 0x1 ;  /* 0x0000000100007836 */ /* 0x000fe40000000000 */
[----:B------:R-:W-:-:S13]  /*1df0*/  ISETP.NE.AND P0, PT, R2, R5, PT ;  /* 0x000000050200720c */ /* 0x000fda0003f05270 */
[----:B------:R-:W-:Y:S05]  /*1e00*/  @P0 BRA `(.L_x_53) ;  /* 0xfffffffc00ec0947 */ /* 0x000fea000383ffff */
[----:B------:R-:W-:Y:S05]  /*1e10*/  BSYNC.RECONVERGENT B2 ;  /* 0x0000000000027941 */ /* 0x000fea0003800200 */
.L_x_52:
[----:B------:R1:W-:Y:S02]  /*1e20*/  STS [R4], R3 ;  /* 0x0000000304007388 */ /* 0x0003e40000000800 */
.L_x_51:
[----:B------:R-:W-:Y:S05]  /*1e30*/  BSYNC.RECONVERGENT B0 ;  /* 0x0000000000007941 */ /* 0x000fea0003800200 */
.L_x_50:
[----:B------:R-:W-:-:S05]  /*1e40*/  IMAD.IADD R2, R34, 0x1, -R9 ;  /* 0x0000000122027824 */ /* 0x000fca00078e0a09 */
[----:B------:R-:W-:-:S13]  /*1e50*/  ISETP.GT.U32.AND P0, PT, R2, -0x4, PT ;  /* 0xfffffffc0200780c */ /* 0x000fda0003f04070 */
[----:B------:R-:W-:Y:S05]  /*1e60*/  @P0 BRA `(.L_x_4) ;  /* 0x0000000000f00947 */ /* 0x000fea0003800000 */
[----:B-1----:R-:W1:Y:S01]  /*1e70*/  S2R R3, SR_CgaCtaId ;  /* 0x0000000000037919 */ /* 0x002e620000008800 */
[----:B------:R-:W-:Y:S01]  /*1e80*/  MOV R2, 0x400 ;  /* 0x0000040000027802 */ /* 0x000fe20000000f00 */
[----:B------:R-:W-:Y:S01]  /*1e90*/  BSSY.RECONVERGENT B0, `(.L_x_54) ;  /* 0x0000038000007945 */ /* 0x000fe20003800200 */
[----:B------:R-:W-:Y:S02]  /*1ea0*/  ISETP.GE.AND P0, PT, R0, R9, PT ;  /* 0x000000090000720c */ /* 0x000fe40003f06270 */
[----:B-1----:R-:W-:-:S05]  /*1eb0*/  LEA R5, R3, R2, 0x18 ;  /* 0x0000000203057211 */ /* 0x002fca00078ec0ff */
[----:B------:R1:W2:Y:S06]  /*1ec0*/  LDS R2, [R5] ;  /* 0x0000000005027984 */ /* 0x0002ac0000000800 */
[----:B------:R-:W-:Y:S05]  /*1ed0*/  @P0 BRA `(.L_x_55) ;  /* 0x0000000000b00947 */ /* 0x000fea0003800000 */
[----:B------:R-:W-:Y:S01]  /*1ee0*/  IMAD.IADD R3, R9, 0x1, -R0 ;  /* 0x0000000109037824 */ /* 0x000fe200078e0a00 */
[----:B------:R-:W-:Y:S01]  /*1ef0*/  BSSY.RECONVERGENT B2, `(.L_x_56) ;  /* 0x0000019000027945 */ /* 0x000fe20003800200 */
[----:B------:R-:W-:-:S03]  /*1f00*/  PLOP3.LUT P0, PT, PT, PT, PT, 0x80, 0x8 ;  /* 0x000000000008781c */ /* 0x000fc60003f0f070 */
[----:B------:R-:W-:-:S13]  /*1f10*/  ISETP.GT.AND P1, PT, R3, 0xc, PT ;  /* 0x0000000c0300780c */ /* 0x000fda0003f24270 */
[----:B------:R-:W-:Y:S05]  /*1f20*/  @!P1 BRA `(.L_x_57) ;  /* 0x0000000000549947 */ /* 0x000fea0003800000 */
[----:B------:R-:W-:Y:S01]  /*1f30*/  PLOP3.LUT P0, PT, PT, PT, PT, 0x8, 0x80 ;  /* 0x000000000080781c */ /* 0x000fe20003f0e170 */
[----:B------:R-:W-:-:S12]  /*1f40*/  VIADD R3, R9, 0xfffffff4 ;  /* 0xfffffff409037836 */ /* 0x000fd80000000000 */
.L_x_58:
[----:B--2---:R-:W-:Y:S01]  /*1f50*/  FADD R2, R2, -1 ;  /* 0xbf80000002027421 */ /* 0x004fe20000000000 */
[----:B------:R-:W-:-:S03]  /*1f60*/  VIADD R0, R0, 0x10 ;  /* 0x0000001000007836 */ /* 0x000fc60000000000 */
[----:B------:R-:W-:Y:S02]  /*1f70*/  FADD R2, R2, -1 ;  /* 0xbf80000002027421 */ /* 0x000fe40000000000 */
[----:B------:R-:W-:Y:S02]  /*1f80*/  ISETP.GE.AND P1, PT, R0, R3, PT ;  /* 0x000000030000720c */ /* 0x000fe40003f26270 */
[----:B------:R-:W-:-:S04]  /*1f90*/  FADD R2, R2, -1 ;  /* 0xbf80000002027421 */ /* 0x000fc80000000000 */
        /* <DEDUP_REMOVED lines=12> */
[----:B------:R-:W-:Y:S01]  /*2060*/  FADD R2, R2, -1 ;  /* 0xbf80000002027421 */ /* 0x000fe20000000000 */
[----:B------:R-:W-:Y:S06]  /*2070*/  @!P1 BRA `(.L_x_58) ;  /* 0xfffffffc00b49947 */ /* 0x000fec000383ffff */
.L_x_57:
[----:B------:R-:W-:Y:S05]  /*2080*/  BSYNC.RECONVERGENT B2 ;  /* 0x0000000000027941 */ /* 0x000fea0003800200 */
.L_x_56:
[----:B------:R-:W-:Y:S01]  /*2090*/  IADD3 R3, PT, PT, R9, -R0, RZ ;  /* 0x8000000009037210 */ /* 0x000fe20007ffe0ff */
[----:B------:R-:W-:Y:S03]  /*20a0*/  BSSY.RECONVERGENT B2, `(.L_x_59) ;  /* 0x000000d000027945 */ /* 0x000fe60003800200 */
[----:B------:R-:W-:-:S13]  /*20b0*/  ISETP.GT.AND P1, PT, R3, 0x4, PT ;  /* 0x000000040300780c */ /* 0x000fda0003f24270 */
[----:B------:R-:W-:Y:S05]  /*20c0*/  @!P1 BRA `(.L_x_60) ;  /* 0x0000000000289947 */ /* 0x000fea0003800000 */
[----:B--2---:R-:W-:Y:S01]  /*20d0*/  FADD R2, R2, -1 ;  /* 0xbf80000002027421 */ /* 0x004fe20000000000 */
[----:B------:R-:W-:Y:S01]  /*20e0*/  PLOP3.LUT P0, PT, PT, PT, PT, 0x8, 0x80 ;  /* 0x000000000080781c */ /* 0x000fe20003f0e170 */
[----:B------:R-:W-:Y:S02]  /*20f0*/  VIADD R0, R0, 0x8 ;  /* 0x0000000800007836 */ /* 0x000fe40000000000 */
[----:B------:R-:W-:-:S04]  /*2100*/  FADD R2, R2, -1 ;  /* 0xbf80000002027421 */ /* 0x000fc80000000000 */
[----:B------:R-:W-:-:S04]  /*2110*/  FADD R2, R2, -1 ;  /* 0xbf80000002027421 */ /* 0x000fc80000000000 */
[----:B------:R-:W-:-:S04]  /*2120*/  FADD R2, R2, -1 ;  /* 0xbf80000002027421 */ /* 0x000fc80000000000 */
[----:B------:R-:W-:-:S04]  /*2130*/  FADD R2, R2, -1 ;  /* 0xbf80000002027421 */ /* 0x000fc80000000000 */
[----:B------:R-:W-:-:S04]  /*2140*/  FADD R2, R2, -1 ;  /* 0xbf80000002027421 */ /* 0x000fc80000000000 */
[----:B------:R-:W-:-:S04]  /*2150*/  FADD R2, R2, -1 ;  /* 0xbf80000002027421 */ /* 0x000fc80000000000 */
[----:B------:R-:W-:-:S07]  /*2160*/  FADD R2, R2, -1 ;  /* 0xbf80000002027421 */ /* 0x000fce0000000000 */
.L_x_60:
[----:B------:R-:W-:Y:S05]  /*2170*/  BSYNC.RECONVERGENT B2 ;  /* 0x0000000000027941 */ /* 0x000fea0003800200 */
.L_x_59:
[----:B------:R-:W-:-:S13]  /*2180*/  ISETP.NE.OR P0, PT, R0, R9, P0 ;  /* 0x000000090000720c */ /* 0x000fda0000705670 */
[----:B------:R-:W-:Y:S05]  /*2190*/  @!P0 BRA `(.L_x_61) ;  /* 0x00000000001c8947 */ /* 0x000fea0003800000 */
.L_x_55:
[----:B------:R-:W-:Y:S02]  /*21a0*/  VIADD R0, R0, 0x4 ;  /* 0x0000000400007836 */ /* 0x000fe40000000000 */
[----:B--2---:R-:W-:-:S03]  /*21b0*/  FADD R2, R2, -1 ;  /* 0xbf80000002027421 */ /* 0x004fc60000000000 */
[----:B------:R-:W-:Y:S01]  /*21c0*/  ISETP.NE.AND P0, PT, R0, R9, PT ;  /* 0x000000090000720c */ /* 0x000fe20003f05270 */
[----:B------:R-:W-:-:S04]  /*21d0*/  FADD R2, R2, -1 ;  /* 0xbf80000002027421 */ /* 0x000fc80000000000 */
[----:B------:R-:W-:-:S04]  /*21e0*/  FADD R2, R2, -1 ;  /* 0xbf80000002027421 */ /* 0x000fc80000000000 */
[----:B------:R-:W-:-:S04]  /*21f0*/  FADD R2, R2, -1 ;  /* 0xbf80000002027421 */ /* 0x000fc80000000000 */
[----:B------:R-:W-:Y:S05]  /*2200*/  @P0 BRA `(.L_x_55) ;  /* 0xfffffffc00e40947 */ /* 0x000fea000383ffff */
.L_x_61:
[----:B------:R-:W-:Y:S05]  /*2210*/  BSYNC.RECONVERGENT B0 ;  /* 0x0000000000007941 */ /* 0x000fea0003800200 */
.L_x_54:
[----:B--2---:R2:W-:Y:S02]  /*2220*/  STS [R5], R2 ;  /* 0x0000000205007388 */ /* 0x0045e40000000800 */
.L_x_4:
[----:B------:R-:W-:Y:S05]  /*2230*/  BSYNC.RECONVERGENT B1 ;  /* 0x0000000000017941 */ /* 0x000fea0003800200 */
.L_x_3:
[----:B------:R-:W-:Y:S01]  /*2240*/  BAR.SYNC.DEFER_BLOCKING 0x0 ;  /* 0x0000000000007b1d */ /* 0x000fe20000010000 */
[----:B------:R-:W-:-:S13]  /*2250*/  ISETP.NE.AND P0, PT, R11, RZ, PT ;  /* 0x000000ff0b00720c */ /* 0x000fda0003f05270 */
[----:B------:R-:W-:Y:S05]  /*2260*/  @P0 EXIT ;  /* 0x000000000000094d */ /* 0x000fea0003800000 */
[----:B012---:R-:W0:Y:S02]  /*2270*/  LDC.64 R2, c[0x0][0x390] ;  /* 0x0000e400ff027b82 */ /* 0x007e240000000a00 */
[----:B0-----:R-:W2:Y:S02]  /*2280*/  LDG.E R2, desc[UR6][R2.64+0x4] ;  /* 0x0000040602027981 */ /* 0x001ea4000c1e1900 */
[----:B--2---:R-:W-:-:S13]  /*2290*/  ISETP.GE.AND P0, PT, R34, R2, PT ;  /* 0x000000022200720c */ /* 0x004fda0003f06270 */
[----:B------:R-:W-:Y:S05]  /*22a0*/  @P0 EXIT ;  /* 0x000000000000094d */ /* 0x000fea0003800000 */
[----:B------:R-:W0:Y:S02]  /*22b0*/  LDC R0, c[0x0][0x3a0] ;  /* 0x0000e800ff007b82 */ /* 0x000e240000000800 */
[----:B0-----:R-:W-:-:S04]  /*22c0*/  ISETP.GE.AND P0, PT, R0, 0x1, PT ;  /* 0x000000010000780c */ /* 0x001fc80003f06270 */
[----:B------:R-:W-:-:S13]  /*22d0*/  ISETP.GT.OR P0, PT, R9, R2, !P0 ;  /* 0x000000020900720c */ /* 0x000fda0004704670 */
[----:B------:R-:W-:Y:S05]  /*22e0*/  @P0 EXIT ;  /* 0x000000000000094d */ /* 0x000fea0003800000 */
[----:B------:R-:W0:Y:S02]  /*22f0*/  LDC.64 R2, c[0x0][0x398] ;  /* 0x0000e600ff027b82 */ /* 0x000e240000000a00 */
[----:B0-----:R0:W5:Y:S01]  /*2300*/  LDG.E R19, desc[UR6][R2.64] ;  /* 0x0000000602137981 */ /* 0x001162000c1e1900 */
[C---:B------:R-:W-:Y:S01]  /*2310*/  ISETP.GE.U32.AND P0, PT, R0.reuse, 0x10, PT ;  /* 0x000000100000780c */ /* 0x040fe20003f06070 */
[----:B------:R-:W-:Y:S01]  /*2320*/  IMAD.MOV.U32 R20, RZ, RZ, RZ ;  /* 0x000000ffff147224 */ /* 0x000fe200078e00ff */
[----:B------:R-:W-:-:S04]  /*2330*/  LOP3.LUT R21, R0, 0xf, RZ, 0xc0, !PT ;  /* 0x0000000f00157812 */ /* 0x000fc800078ec0ff */
[----:B------:R-:W-:-:S07]  /*2340*/  ISETP.NE.AND P1, PT, R21, RZ, PT ;  /* 0x000000ff1500720c */ /* 0x000fce0003f25270 */
[----:B0-----:R-:W-:Y:S06]  /*2350*/  @!P0 BRA `(.L_x_62) ;  /* 0x0000000000788947 */ /* 0x001fec0003800000 */
[----:B------:R-:W0:Y:S01]  /*2360*/  S2UR UR5, SR_CgaCtaId ;  /* 0x00000000000579c3 */ /* 0x000e220000008800 */
[----:B------:R-:W-:Y:S01]  /*2370*/  LOP3.LUT R20, R0, 0x7ffffff0, RZ, 0xc0, !PT ;  /* 0x7ffffff000147812 */ /* 0x000fe200078ec0ff */
[----:B------:R-:W-:-:S04]  /*2380*/  UMOV UR4, 0x400 ;  /* 0x0000040000047882 */ /* 0x000fc80000000000 */
[----:B------:R-:W-:Y:S01]  /*2390*/  IMAD.MOV R22, RZ, RZ, -R20 ;  /* 0x000000ffff167224 */ /* 0x000fe200078e0a14 */
[----:B0-----:R-:W-:-:S04]  /*23a0*/  ULEA UR4, UR5, UR4, 0x18 ;  /* 0x0000000405047291 */ /* 0x001fc8000f8ec0ff */
[----:B------:R-:W-:-:S12]  /*23b0*/  UIADD3 UR4, UPT, UPT, UR4, 0x20, URZ ;  /* 0x0000002004047890 */ /* 0x000fd8000fffe0ff */
.L_x_63:
[----:B------:R-:W0:Y:S01]  /*23c0*/  LDS.128 R12, [UR4+-0x20] ;  /* 0xffffe004ff0c7984 */ /* 0x000e220008000c00 */
[----:B------:R-:W-:-:S03]  /*23d0*/  VIADD R22, R22, 0x10 ;  /* 0x0000001016167836 */ /* 0x000fc60000000000 */
[----:B------:R-:W1:Y:S02]  /*23e0*/  LDS.128 R8, [UR4+-0x10] ;  /* 0xfffff004ff087984 */ /* 0x000e640008000c00 */
[----:B------:R-:W-:Y:S02]  /*23f0*/  ISETP.NE.AND P0, PT, R22, RZ, PT ;  /* 0x000000ff1600720c */ /* 0x000fe40003f05270 */
[----:B------:R-:W2:Y:S01]  /*2400*/  LDS.128 R4, [UR4] ;  /* 0x00000004ff047984 */ /* 0x000ea20008000c00 */
[----:B0----5:R-:W-:-:S03]  /*2410*/  FADD R12, R12, R19 ;  /* 0x000000130c0c7221 */ /* 0x021fc60000000000 */
[----:B------:R-:W0:Y:S01]  /*2420*/  LDS.128 R16, [UR4+0x10] ;  /* 0x00001004ff107984 */ /* 0x000e220008000c00 */
[----:B------:R-:W-:Y:S01]  /*2430*/  UIADD3 UR4, UPT, UPT, UR4, 0x40, URZ ;  /* 0x0000004004047890 */ /* 0x000fe2000fffe0ff */
[----:B------:R-:W-:-:S04]  /*2440*/  FADD R13, R12, R13 ;  /* 0x0000000d0c0d7221 */ /* 0x000fc80000000000 */
[----:B------:R-:W-:-:S04]  /*2450*/  FADD R14, R13, R14 ;  /* 0x0000000e0d0e7221 */ /* 0x000fc80000000000 */
[----:B------:R-:W-:-:S04]  /*2460*/  FADD R15, R14, R15 ;  /* 0x0000000f0e0f7221 */ /* 0x000fc80000000000 */
[----:B-1----:R-:W-:-:S04]  /*2470*/  FADD R8, R15, R8 ;  /* 0x000000080f087221 */ /* 0x002fc80000000000 */
[----:B------:R-:W-:-:S04]  /*2480*/  FADD R9, R8, R9 ;  /* 0x0000000908097221 */ /* 0x000fc80000000000 */
[----:B------:R-:W-:-:S04]  /*2490*/  FADD R10, R9, R10 ;  /* 0x0000000a090a7221 */ /* 0x000fc80000000000 */
[----:B------:R-:W-:-:S04]  /*24a0*/  FADD R11, R10, R11 ;  /* 0x0000000b0a0b7221 */ /* 0x000fc80000000000 */
[----:B--2---:R-:W-:-:S04]  /*24b0*/  FADD R4, R11, R4 ;  /* 0x000000040b047221 */ /* 0x004fc80000000000 */
[----:B------:R-:W-:-:S04]  /*24c0*/  FADD R5, R4, R5 ;  /* 0x0000000504057221 */ /* 0x000fc80000000000 */
[----:B------:R-:W-:-:S04]  /*24d0*/  FADD R6, R5, R6 ;  /* 0x0000000605067221 */ /* 0x000fc80000000000 */
[----:B------:R-:W-:-:S04]  /*24e0*/  FADD R7, R6, R7 ;  /* 0x0000000706077221 */ /* 0x000fc80000000000 */
[----:B0-----:R-:W-:-:S04]  /*24f0*/  FADD R16, R7, R16 ;  /* 0x0000001007107221 */ /* 0x001fc80000000000 */
[----:B------:R-:W-:-:S04]  /*2500*/  FADD R17, R16, R17 ;  /* 0x0000001110117221 */ /* 0x000fc80000000000 */
[----:B------:R-:W-:-:S04]  /*2510*/  FADD R18, R17, R18 ;  /* 0x0000001211127221 */ /* 0x000fc80000000000 */
[----:B------:R-:W-:Y:S01]  /*2520*/  FADD R19, R18, R19 ;  /* 0x0000001312137221 */ /* 0x000fe20000000000 */
[----:B------:R-:W-:Y:S06]  /*2530*/  @P0 BRA `(.L_x_63) ;  /* 0xfffffffc00a00947 */ /* 0x000fec000383ffff */
.L_x_62:
[----:B------:R-:W-:Y:S05]  /*2540*/  @!P1 BRA `(.L_x_64) ;  /* 0x0000000000b89947 */ /* 0x000fea0003800000 */
[----:B------:R-:W-:Y:S02]  /*2550*/  ISETP.GE.U32.AND P0, PT, R21, 0x8, PT ;  /* 0x000000081500780c */ /* 0x000fe40003f06070 */
[----:B------:R-:W-:-:S04]  /*2560*/  LOP3.LUT R13, R0, 0x7, RZ, 0xc0, !PT ;  /* 0x00000007000d7812 */ /* 0x000fc800078ec0ff */
[----:B------:R-:W-:-:S07]  /*2570*/  ISETP.NE.AND P1, PT, R13, RZ, PT ;  /* 0x000000ff0d00720c */ /* 0x000fce0003f25270 */
[----:B------:R-:W-:Y:S06]  /*2580*/  @!P0 BRA `(.L_x_65) ;  /* 0x00000000003c8947 */ /* 0x000fec0003800000 */
[----:B------:R-:W0:Y:S01]  /*2590*/  S2R R5, SR_CgaCtaId ;  /* 0x0000000000057919 */ /* 0x000e220000008800 */
[----:B------:R-:W-:-:S04]  /*25a0*/  MOV R4, 0x400 ;  /* 0x0000040000047802 */ /* 0x000fc80000000f00 */
[----:B0-----:R-:W-:-:S05]  /*25b0*/  LEA R5, R5, R4, 0x18 ;  /* 0x0000000405057211 */ /* 0x001fca00078ec0ff */
[C---:B------:R-:W-:Y:S02]  /*25c0*/  IMAD R12, R20.reuse, 0x4, R5 ;  /* 0x00000004140c7824 */ /* 0x040fe400078e0205 */
[----:B------:R-:W-:-:S03]  /*25d0*/  VIADD R20, R20, 0x8 ;  /* 0x0000000814147836 */ /* 0x000fc60000000000 */
[----:B------:R-:W0:Y:S04]  /*25e0*/  LDS.128 R8, [R12] ;  /* 0x000000000c087984 */ /* 0x000e280000000c00 */
[----:B------:R-:W1:Y:S01]  /*25f0*/  LDS.128 R4, [R12+0x10] ;  /* 0x000010000c047984 */ /* 0x000e620000000c00 */
[----:B0----5:R-:W-:-:S04]  /*2600*/  FADD R8, R19, R8 ;  /* 0x0000000813087221 */ /* 0x021fc80000000000 */
[----:B------:R-:W-:-:S04]  /*2610*/  FADD R9, R8, R9 ;  /* 0x0000000908097221 */ /* 0x000fc80000000000 */
[----:B------:R-:W-:-:S04]  /*2620*/  FADD R10, R9, R10 ;  /* 0x0000000a090a7221 */ /* 0x000fc80000000000 */
[----:B------:R-:W-:-:S04]  /*2630*/  FADD R11, R10, R11 ;  /* 0x0000000b0a0b7221 */ /* 0x000fc80000000000 */
[----:B-1----:R-:W-:-:S04]  /*2640*/  FADD R4, R11, R4 ;  /* 0x000000040b047221 */ /* 0x002fc80000000000 */
[----:B------:R-:W-:-:S04]  /*2650*/  FADD R5, R4, R5 ;  /* 0x0000000504057221 */ /* 0x000fc80000000000 */
[----:B------:R-:W-:-:S04]  /*2660*/  FADD R6, R5, R6 ;  /* 0x0000000605067221 */ /* 0x000fc80000000000 */
[----:B------:R-:W-:-:S07]  /*2670*/  FADD R19, R6, R7 ;  /* 0x0000000706137221 */ /* 0x000fce0000000000 */
.L_x_65:
        /* <DEDUP_REMOVED lines=9> */
[----:B------:R-:W-:-:S04]  /*2710*/  VIADD R20, R20, 0x4 ;  /* 0x0000000414147836 */ /* 0x000fc80000000000 */
[----:B------:R-:W0:Y:S02]  /*2720*/  LDS.128 R4, [R5] ;  /* 0x0000000005047984 */ /* 0x000e240000000c00 */
[----:B0----5:R-:W-:-:S04]  /*2730*/  FADD R4, R19, R4 ;  /* 0x0000000413047221 */ /* 0x021fc80000000000 */
[----:B------:R-:W-:-:S04]  /*2740*/  FADD R9, R4, R5 ;  /* 0x0000000504097221 */ /* 0x000fc80000000000 */
[----:B------:R-:W-:-:S04]  /*2750*/  FADD R6, R9, R6 ;  /* 0x0000000609067221 */ /* 0x000fc80000000000 */
[----:B------:R-:W-:-:S07]  /*2760*/  FADD R19, R6, R7 ;  /* 0x0000000706137221 */ /* 0x000fce0000000000 */
.L_x_66:
[----:B------:R-:W-:Y:S05]  /*2770*/  @!P1 BRA `(.L_x_64) ;  /* 0x00000000002c9947 */ /* 0x000fea0003800000 */
[----:B------:R-:W0:Y:S01]  /*2780*/  S2R R5, SR_CgaCtaId ;  /* 0x0000000000057919 */ /* 0x000e220000008800 */
[----:B------:R-:W-:Y:S01]  /*2790*/  MOV R4, 0x400 ;  /* 0x0000040000047802 */ /* 0x000fe20000000f00 */
[----:B------:R-:W-:-:S03]  /*27a0*/  IMAD.MOV R0, RZ, RZ, -R0 ;  /* 0x000000ffff007224 */ /* 0x000fc600078e0a00 */
[----:B0-----:R-:W-:-:S05]  /*27b0*/  LEA R5, R5, R4, 0x18 ;  /* 0x0000000405057211 */ /* 0x001fca00078ec0ff */
[----:B------:R-:W-:-:S07]  /*27c0*/  IMAD R20, R20, 0x4, R5 ;  /* 0x0000000414147824 */ /* 0x000fce00078e0205 */
.L_x_67:
[----:B------:R0:W1:Y:S01]  /*27d0*/  LDS R4, [R20] ;  /* 0x0000000014047984 */ /* 0x0000620000000800 */
[----:B------:R-:W-:-:S04]  /*27e0*/  IADD3 R0, PT, PT, R0, 0x1, RZ ;  /* 0x0000000100007810 */ /* 0x000fc80007ffe0ff */
[----:B------:R-:W-:Y:S01]  /*27f0*/  ISETP.NE.AND P0, PT, R0, RZ, PT ;  /* 0x000000ff0000720c */ /* 0x000fe20003f05270 */
[----:B0-----:R-:W-:Y:S02]  /*2800*/  VIADD R20, R20, 0x4 ;  /* 0x0000000414147836 */ /* 0x001fe40000000000 */
[----:B-1---5:R-:W-:-:S10]  /*2810*/  FADD R19, R4, R19 ;  /* 0x0000001304137221 */ /* 0x022fd40000000000 */
[----:B------:R-:W-:Y:S05]  /*2820*/  @P0 BRA `(.L_x_67) ;  /* 0xfffffffc00e80947 */ /* 0x000fea000383ffff */
.L_x_64:
[----:B-----5:R-:W-:Y:S01]  /*2830*/  STG.E desc[UR6][R2.64], R19 ;  /* 0x0000001302007986 */ /* 0x020fe2000c101906 */
[----:B------:R-:W-:Y:S05]  /*2840*/  EXIT ;  /* 0x000000000000794d */ /* 0x000fea0003800000 */
        .weak           $__internal_0_$__cuda_sm20_sqrt_rn_f32_slowpath
        .type           $__internal_0_$__cuda_sm20_sqrt_rn_f32_slowpath,@function
        .size           $__internal_0_$__cuda_sm20_sqrt_rn_f32_slowpath,($_Z13fuzzyCMedoidsPfS_PiS_iiii$__internal_accurate_pow - $__internal_0_$__cuda_sm20_sqrt_rn_f32_slowpath)
$__internal_0_$__cuda_sm20_sqrt_rn_f32_slowpath:
[----:B------:R-:W-:-:S13]  /*2850*/  LOP3.LUT P0, RZ, R39, 0x7fffffff, RZ, 0xc0, !PT ;  /* 0x7fffffff27ff7812 */ /* 0x000fda000780c0ff */
[----:B------:R-:W-:Y:S01]  /*2860*/  @!P0 IMAD.MOV.U32 R0, RZ, RZ, R39 ;  /* 0x000000ffff008224 */ /* 0x000fe200078e0027 */
[----:B------:R-:W-:Y:S06]  /*2870*/  @!P0 BRA `(.L_x_68) ;  /* 0x0000000000408947 */ /* 0x000fec0003800000 */
[----:B------:R-:W-:-:S13]  /*2880*/  FSETP.GEU.FTZ.AND P0, PT, R39, RZ, PT ;  /* 0x000000ff2700720b */ /* 0x000fda0003f1e000 */
[----:B------:R-:W-:Y:S01]  /*2890*/  @!P0 IMAD.MOV.U32 R0, RZ, RZ, 0x7fffffff ;  /* 0x7fffffffff008424 */ /* 0x000fe200078e00ff */
[----:B------:R-:W-:Y:S06]  /*28a0*/  @!P0 BRA `(.L_x_68) ;  /* 0x0000000000348947 */ /* 0x000fec0003800000 */
[----:B------:R-:W-:-:S13]  /*28b0*/  FSETP.GTU.FTZ.AND P0, PT, |R39|, +INF , PT ;  /* 0x7f8000002700780b */ /* 0x000fda0003f1c200 */
[----:B------:R-:W-:Y:S01]  /*28c0*/  @P0 FADD.FTZ R0, R39, 1 ;  /* 0x3f80000027000421 */ /* 0x000fe20000010000 */
[----:B------:R-:W-:Y:S06]  /*28d0*/  @P0 BRA `(.L_x_68) ;  /* 0x0000000000280947 */ /* 0x000fec0003800000 */
[----:B------:R-:W-:-:S13]  /*28e0*/  FSETP.NEU.FTZ.AND P0, PT, |R39|, +INF , PT ;  /* 0x7f8000002700780b */ /* 0x000fda0003f1d200 */
[----:B------:R-:W-:-:S04]  /*28f0*/  @P0 FFMA R12, R39, 1.84467440737095516160e+19, RZ ;  /* 0x5f800000270c0823 */ /* 0x000fc800000000ff */
[----:B------:R-:W0:Y:S02]  /*2900*/  @P0 MUFU.RSQ R13, R12 ;  /* 0x0000000c000d0308 */ /* 0x000e240000001400 */
[----:B0-----:R-:W-:Y:S01]  /*2910*/  @P0 FMUL.FTZ R15, R12, R13 ;  /* 0x0000000d0c0f0220 */ /* 0x001fe20000410000 */
[----:B------:R-:W-:-:S03]  /*2920*/  @P0 FMUL.FTZ R13, R13, 0.5 ;  /* 0x3f0000000d0d0820 */ /* 0x000fc60000410000 */
[----:B------:R-:W-:-:S04]  /*2930*/  @P0 FADD.FTZ R0, -R15, -RZ ;  /* 0x800000ff0f000221 */ /* 0x000fc80000010100 */
[----:B------:R-:W-:Y:S01]  /*2940*/  @P0 FFMA R14, R15, R0, R12 ;  /* 0x000000000f0e0223 */ /* 0x000fe2000000000c */
[----:B------:R-:W-:-:S03]  /*2950*/  @!P0 IMAD.MOV.U32 R0, RZ, RZ, R39 ;  /* 0x000000ffff008224 */ /* 0x000fc600078e0027 */
[----:B------:R-:W-:-:S04]  /*2960*/  @P0 FFMA R13, R14, R13, R15 ;  /* 0x0000000d0e0d0223 */ /* 0x000fc8000000000f */
[----:B------:R-:W-:-:S07]  /*2970*/  @P0 FMUL.FTZ R0, R13, 2.3283064365386962891e-10 ;  /* 0x2f8000000d000820 */ /* 0x000fce0000410000 */
.L_x_68:
[----:B------:R-:W-:Y:S02]  /*2980*/  IMAD.MOV.U32 R12, RZ, RZ, R16 ;  /* 0x000000ffff0c7224 */ /* 0x000fe400078e0010 */
[----:B------:R-:W-:-:S04]  /*2990*/  IMAD.MOV.U32 R13, RZ, RZ, 0x0 ;  /* 0x00000000ff0d7424 */ /* 0x000fc800078e00ff */
[----:B------:R-:W-:Y:S05]  /*29a0*/  RET.REL.NODEC R12 `(_Z13fuzzyCMedoidsPfS_PiS_iiii) ;  /* 0xffffffd40c947950 */ /* 0x000fea0003c3ffff */
        .type           $_Z13fuzzyCMedoidsPfS_PiS_iiii$__internal_accurate_pow,@function
        .size           $_Z13fuzzyCMedoidsPfS_PiS_iiii$__internal_accurate_pow,(.L_x_72 - $_Z13fuzzyCMedoidsPfS_PiS_iiii$__internal_accurate_pow)
$_Z13fuzzyCMedoidsPfS_PiS_iiii$__internal_accurate_pow:
[----:B------:R-:W-:Y:S01]  /*29b0*/  ISETP.GT.U32.AND P1, PT, R35, 0xfffff, PT ;  /* 0x000fffff2300780c */ /* 0x000fe20003f24070 */
[--C-:B------:R-:W-:Y:S01]  /*29c0*/  IMAD.MOV.U32 R15, RZ, RZ, R35.reuse ;  /* 0x000000ffff0f7224 */ /* 0x100fe200078e0023 */
[----:B------:R-:W-:Y:S01]  /*29d0*/  UMOV UR4, 0x7d2cafe2 ;  /* 0x7d2cafe200047882 */ /* 0x000fe20000000000 */
[----:B------:R-:W-:Y:S01]  /*29e0*/  UMOV UR5, 0x3eb0f5ff ;  /* 0x3eb0f5ff00057882 */ /* 0x000fe20000000000 */
[----:B------:R-:W-:Y:S01]  /*29f0*/  SHF.R.U32.HI R35, RZ, 0x14, R35 ;  /* 0x00000014ff237819 */ /* 0x000fe20000011623 */
[----:B------:R-:W-:Y:S01]  /*2a00*/  UMOV UR8, 0x3b39803f ;  /* 0x3b39803f00087882 */ /* 0x000fe20000000000 */
[----:B------:R-:W-:-:S07]  /*2a10*/  UMOV UR9, 0x3c7abc9e ;  /* 0x3c7abc9e00097882 */ /* 0x000fce0000000000 */
[----:B------:R-:W-:-:S10]  /*2a20*/  @!P1 DMUL R20, R14, 1.80143985094819840000e+16 ;  /* 0x435000000e149828 */ /* 0x000fd40000000000 */
[----:B------:R-:W-:Y:S01]  /*2a30*/  @!P1 IMAD.MOV.U32 R15, RZ, RZ, R21 ;  /* 0x000000ffff0f9224 */ /* 0x000fe200078e0015 */
[----:B------:R-:W-:Y:S01]  /*2a40*/  @!P1 LEA.HI R35, R21, 0xffffffca, RZ, 0xc ;  /* 0xffffffca15239811 */ /* 0x000fe200078f60ff */
[----:B------:R-:W-:-:S03]  /*2a50*/  @!P1 IMAD.MOV.U32 R14, RZ, RZ, R20 ;  /* 0x000000ffff0e9224 */ /* 0x000fc600078e0014 */
[----:B------:R-:W-:Y:S01]  /*2a60*/  LOP3.LUT R15, R15, 0x800fffff, RZ, 0xc0, !PT ;  /* 0x800fffff0f0f7812 */ /* 0x000fe200078ec0ff */
[----:B------:R-:W-:-:S03]  /*2a70*/  IMAD.MOV.U32 R22, RZ, RZ, R14 ;  /* 0x000000ffff167224 */ /* 0x000fc600078e000e */
[----:B------:R-:W-:-:S04]  /*2a80*/  LOP3.LUT R15, R15, 0x3ff00000, RZ, 0xfc, !PT ;  /* 0x3ff000000f0f7812 */ /* 0x000fc800078efcff */
[----:B------:R-:W-:Y:S01]  /*2a90*/  ISETP.GE.U32.AND P2, PT, R15, 0x3ff6a09f, PT ;  /* 0x3ff6a09f0f00780c */ /* 0x000fe20003f46070 */
[----:B------:R-:W-:-:S12]  /*2aa0*/  IMAD.MOV.U32 R23, RZ, RZ, R15 ;  /* 0x000000ffff177224 */ /* 0x000fd800078e000f */
[----:B------:R-:W-:-:S05]  /*2ab0*/  @P2 IADD3 R14, PT, PT, R23, -0x100000, RZ ;  /* 0xfff00000170e2810 */ /* 0x000fca0007ffe0ff */
[----:B------:R-:W-:Y:S02]  /*2ac0*/  @P2 IMAD.MOV.U32 R23, RZ, RZ, R14 ;  /* 0x000000ffff172224 */ /* 0x000fe400078e000e */
[----:B------:R-:W-:-:S04]  /*2ad0*/  IMAD.MOV.U32 R14, RZ, RZ, RZ ;  /* 0x000000ffff0e7224 */ /* 0x000fc800078e00ff */
[C---:B------:R-:W-:Y:S02]  /*2ae0*/  DADD R24, R22.reuse, 1 ;  /* 0x3ff0000016187429 */ /* 0x040fe40000000000 */
[----:B------:R-:W-:-:S04]  /*2af0*/  DADD R22, R22, -1 ;  /* 0xbff0000016167429 */ /* 0x000fc80000000000 */
[----:B------:R-:W0:Y:S02]  /*2b00*/  MUFU.RCP64H R15, R25 ;  /* 0x00000019000f7308 */ /* 0x000e240000001800 */
[----:B0-----:R-:W-:-:S08]  /*2b10*/  DFMA R18, -R24, R14, 1 ;  /* 0x3ff000001812742b */ /* 0x001fd0000000010e */
[----:B------:R-:W-:-:S08]  /*2b20*/  DFMA R18, R18, R18, R18 ;  /* 0x000000121212722b */ /* 0x000fd00000000012 */
[----:B------:R-:W-:-:S08]  /*2b30*/  DFMA R18, R14, R18, R14 ;  /* 0x000000120e12722b */ /* 0x000fd0000000000e */
[----:B------:R-:W-:-:S08]  /*2b40*/  DMUL R14, R22, R18 ;  /* 0x00000012160e7228 */ /* 0x000fd00000000000 */
[----:B------:R-:W-:-:S08]  /*2b50*/  DFMA R14, R22, R18, R14 ;  /* 0x00000012160e722b */ /* 0x000fd0000000000e */
[----:B------:R-:W-:Y:S02]  /*2b60*/  DADD R16, R22, -R14 ;  /* 0x0000000016107229 */ /* 0x000fe4000000080e */
[----:B------:R-:W-:-:S06]  /*2b70*/  DMUL R24, R14, R14 ;  /* 0x0000000e0e187228 */ /* 0x000fcc0000000000 */
[----:B------:R-:W-:-:S08]  /*2b80*/  DADD R16, R16, R16 ;  /* 0x0000000010107229 */ /* 0x000fd00000000010 */
[----:B------:R-:W-:Y:S01]  /*2b90*/  DFMA R16, R22, -R14, R16 ;  /* 0x8000000e1610722b */ /* 0x000fe20000000010 */
[----:B------:R-:W-:Y:S02]  /*2ba0*/  IMAD.MOV.U32 R22, RZ, RZ, 0x41ad3b5a ;  /* 0x41ad3b5aff167424 */ /* 0x000fe400078e00ff */
[----:B------:R-:W-:-:S05]  /*2bb0*/  IMAD.MOV.U32 R23, RZ, RZ, 0x3ed0f5d2 ;  /* 0x3ed0f5d2ff177424 */ /* 0x000fca00078e00ff */
[----:B------:R-:W-:Y:S02]  /*2bc0*/  DMUL R16, R18, R16 ;  /* 0x0000001012107228 */ /* 0x000fe40000000000 */
[----:B------:R-:W-:Y:S01]  /*2bd0*/  DFMA R22, R24, UR4, R22 ;  /* 0x0000000418167c2b */ /* 0x000fe20008000016 */
[----:B------:R-:W-:Y:S01]  /*2be0*/  UMOV UR4, 0x75488a3f ;  /* 0x75488a3f00047882 */ /* 0x000fe20000000000 */
[----:B------:R-:W-:-:S06]  /*2bf0*/  UMOV UR5, 0x3ef3b20a ;  /* 0x3ef3b20a00057882 */ /* 0x000fcc0000000000 */
[----:B------:R-:W-:Y:S01]  /*2c00*/  DFMA R22, R24, R22, UR4 ;  /* 0x0000000418167e2b */ /* 0x000fe20008000016 */
        /* <DEDUP_REMOVED lines=14> */
[----:B------:R-:W-:-:S08]  /*2cf0*/  DFMA R18, R24, R22, UR4 ;  /* 0x0000000418127e2b */ /* 0x000fd00008000016 */
[----:B------:R-:W-:Y:S01]  /*2d00*/  DADD R20, -R18, UR4 ;  /* 0x0000000412147e29 */ /* 0x000fe20008000100 */
[----:B------:R-:W-:Y:S01]  /*2d10*/  UMOV UR4, 0xb9e7b0 ;  /* 0x00b9e7b000047882 */ /* 0x000fe20000000000 */
[----:B------:R-:W-:-:S06]  /*2d20*/  UMOV UR5, 0x3c46a4cb ;  /* 0x3c46a4cb00057882 */ /* 0x000fcc0000000000 */
[----:B------:R-:W-:Y:S02]  /*2d30*/  DFMA R20, R24, R22, R20 ;  /* 0x000000161814722b */ /* 0x000fe40000000014 */
[----:B------:R-:W-:Y:S01]  /*2d40*/  DMUL R22, R14, R14 ;  /* 0x0000000e0e167228 */ /* 0x000fe20000000000 */
[----:B------:R-:W-:Y:S02]  /*2d50*/  VIADD R25, R17, 0x100000 ;  /* 0x0010000011197836 */ /* 0x000fe40000000000 */
[----:B------:R-:W-:-:S03]  /*2d60*/  IMAD.MOV.U32 R24, RZ, RZ, R16 ;  /* 0x000000ffff187224 */ /* 0x000fc600078e0010 */
[----:B------:R-:W-:Y:S01]  /*2d70*/  DADD R20, R20, -UR4 ;  /* 0x8000000414147e29 */ /* 0x000fe20008000000 */
[----:B------:R-:W-:Y:S01]  /*2d80*/  UMOV UR4, 0x80000000 ;  /* 0x8000000000047882 */ /* 0x000fe20000000000 */
[----:B------:R-:W-:Y:S01]  /*2d90*/  DFMA R26, R14, R14, -R22 ;  /* 0x0000000e0e1a722b */ /* 0x000fe20000000816 */
[----:B------:R-:W-:-:S07]  /*2da0*/  UMOV UR5, 0x43300000 ;  /* 0x4330000000057882 */ /* 0x000fce0000000000 */
[C---:B------:R-:W-:Y:S02]  /*2db0*/  DFMA R24, R14.reuse, R24, R26 ;  /* 0x000000180e18722b */ /* 0x040fe4000000001a */
[----:B------:R-:W-:-:S08]  /*2dc0*/  DMUL R26, R14, R22 ;  /* 0x000000160e1a7228 */ /* 0x000fd00000000000 */
[----:B------:R-:W-:-:S08]  /*2dd0*/  DFMA R28, R14, R22, -R26 ;  /* 0x000000160e1c722b */ /* 0x000fd0000000081a */
[----:B------:R-:W-:Y:S02]  /*2de0*/  DFMA R28, R16, R22, R28 ;  /* 0x00000016101c722b */ /* 0x000fe4000000001c */
[----:B------:R-:W-:-:S06]  /*2df0*/  DADD R22, R18, R20 ;  /* 0x0000000012167229 */ /* 0x000fcc0000000014 */
[----:B------:R-:W-:Y:S02]  /*2e00*/  DFMA R24, R14, R24, R28 ;  /* 0x000000180e18722b */ /* 0x000fe4000000001c */
[----:B------:R-:W-:-:S08]  /*2e10*/  DADD R28, R18, -R22 ;  /* 0x00000000121c7229 */ /* 0x000fd00000000816 */
[----:B------:R-:W-:Y:S02]  /*2e20*/  DADD R28, R20, R28 ;  /* 0x00000000141c7229 */ /* 0x000fe4000000001c */
[----:B------:R-:W-:-:S08]  /*2e30*/  DMUL R20, R22, R26 ;  /* 0x0000001a16147228 */ /* 0x000fd00000000000 */
[----:B------:R-:W-:-:S08]  /*2e40*/  DFMA R18, R22, R26, -R20 ;  /* 0x0000001a1612722b */ /* 0x000fd00000000814 */
[----:B------:R-:W-:-:S08]  /*2e50*/  DFMA R18, R22, R24, R18 ;  /* 0x000000181612722b */ /* 0x000fd00000000012 */
[----:B------:R-:W-:-:S08]  /*2e60*/  DFMA R28, R28, R26, R18 ;  /* 0x0000001a1c1c722b */ /* 0x000fd00000000012 */
[----:B------:R-:W-:-:S08]  /*2e70*/  DADD R22, R20, R28 ;  /* 0x0000000014167229 */ /* 0x000fd0000000001c */
[--C-:B------:R-:W-:Y:S02]  /*2e80*/  DADD R18, R14, R22.reuse ;  /* 0x000000000e127229 */ /* 0x100fe40000000016 */
[----:B------:R-:W-:-:S06]  /*2e90*/  DADD R20, R20, -R22 ;  /* 0x0000000014147229 */ /* 0x000fcc0000000816 */
[----:B------:R-:W-:Y:S02]  /*2ea0*/  DADD R14, R14, -R18 ;  /* 0x000000000e0e7229 */ /* 0x000fe40000000812 */
[----:B------:R-:W-:-:S06]  /*2eb0*/  DADD R20, R28, R20 ;  /* 0x000000001c147229 */ /* 0x000fcc0000000014 */
[----:B------:R-:W-:-:S08]  /*2ec0*/  DADD R14, R22, R14 ;  /* 0x00000000160e7229 */ /* 0x000fd0000000000e */
[----:B------:R-:W-:Y:S01]  /*2ed0*/  DADD R20, R20, R14 ;  /* 0x0000000014147229 */ /* 0x000fe2000000000e */
[C---:B------:R-:W-:Y:S02]  /*2ee0*/  VIADD R14, R35.reuse, 0xfffffc01 ;  /* 0xfffffc01230e7836 */ /* 0x040fe40000000000 */
[----:B------:R-:W-:Y:S02]  /*2ef0*/  @P2 VIADD R14, R35, 0xfffffc02 ;  /* 0xfffffc02230e2836 */ /* 0x000fe40000000000 */
[----:B------:R-:W-:-:S03]  /*2f00*/  IMAD.MOV.U32 R15, RZ, RZ, 0x43300000 ;  /* 0x43300000ff0f7424 */ /* 0x000fc600078e00ff */
[----:B------:R-:W-:Y:S01]  /*2f10*/  DADD R16, R16, R20 ;  /* 0x0000000010107229 */ /* 0x000fe20000000014 */
[----:B------:R-:W-:-:S06]  /*2f20*/  LOP3.LUT R14, R14, 0x80000000, RZ, 0x3c, !PT ;  /* 0x800000000e0e7812 */ /* 0x000fcc00078e3cff */
[----:B------:R-:W-:Y:S01]  /*2f30*/  DADD R20, R14, -UR4 ;  /* 0x800000040e147e29 */ /* 0x000fe20008000000 */
[----:B------:R-:W-:Y:S01]  /*2f40*/  UMOV UR4, 0xfefa39ef ;  /* 0xfefa39ef00047882 */ /* 0x000fe20000000000 */
[----:B------:R-:W-:Y:S01]  /*2f50*/  DADD R22, R18, R16 ;  /* 0x0000000012167229 */ /* 0x000fe20000000010 */
[----:B------:R-:W-:-:S07]  /*2f60*/  UMOV UR5, 0x3fe62e42 ;  /* 0x3fe62e4200057882 */ /* 0x000fce0000000000 */
[--C-:B------:R-:W-:Y:S02]  /*2f70*/  DFMA R14, R20, UR4, R22.reuse ;  /* 0x00000004140e7c2b */ /* 0x100fe40008000016 */
[----:B------:R-:W-:-:S06]  /*2f80*/  DADD R24, R18, -R22 ;  /* 0x0000000012187229 */ /* 0x000fcc0000000816 */
[----:B------:R-:W-:Y:S02]  /*2f90*/  DFMA R18, R20, -UR4, R14 ;  /* 0x8000000414127c2b */ /* 0x000fe4000800000e */
[----:B------:R-:W-:-:S06]  /*2fa0*/  DADD R24, R16, R24 ;  /* 0x0000000010187229 */ /* 0x000fcc0000000018 */
[----:B------:R-:W-:Y:S01]  /*2fb0*/  DADD R18, -R22, R18 ;  /* 0x0000000016127229 */ /* 0x000fe20000000112 */
[----:B------:R-:W-:Y:S01]  /*2fc0*/  IMAD.MOV.U32 R22, RZ, RZ, 0x652b82fe ;  /* 0x652b82feff167424 */ /* 0x000fe200078e00ff */
[----:B------:R-:W-:-:S06]  /*2fd0*/  MOV R23, 0x3ff71547 ;  /* 0x3ff7154700177802 */ /* 0x000fcc0000000f00 */
[----:B------:R-:W-:-:S08]  /*2fe0*/  DADD R18, R24, -R18 ;  /* 0x0000000018127229 */ /* 0x000fd00000000812 */
[----:B------:R-:W-:-:S08]  /*2ff0*/  DFMA R20, R20, UR8, R18 ;  /* 0x0000000814147c2b */ /* 0x000fd00008000012 */
[----:B------:R-:W-:-:S08]  /*3000*/  DADD R16, R14, R20 ;  /* 0x000000000e107229 */ /* 0x000fd00000000014 */
[----:B------:R-:W-:Y:S02]  /*3010*/  DADD R18, R14, -R16 ;  /* 0x000000000e127229 */ /* 0x000fe40000000810 */
[----:B------:R-:W-:-:S06]  /*3020*/  DMUL R14, R16, 2 ;  /* 0x40000000100e7828 */ /* 0x000fcc0000000000 */
[----:B------:R-:W-:Y:S02]  /*3030*/  DADD R18, R20, R18 ;  /* 0x0000000014127229 */ /* 0x000fe40000000012 */
[----:B------:R-:W-:-:S08]  /*3040*/  DFMA R16, R16, 2, -R14 ;  /* 0x400000001010782b */ /* 0x000fd0000000080e */
[----:B------:R-:W-:-:S08]  /*3050*/  DFMA R18, R18, 2, R16 ;  /* 0x400000001212782b */ /* 0x000fd00000000010 */
[----:B------:R-:W-:-:S08]  /*3060*/  DADD R24, R14, R18 ;  /* 0x000000000e187229 */ /* 0x000fd00000000012 */
[----:B------:R-:W-:Y:S02]  /*3070*/  DFMA R22, R24, R22, 6.75539944105574400000e+15 ;  /* 0x433800001816742b */ /* 0x000fe40000000016 */
[----:B------:R-:W-:Y:S01]  /*3080*/  FSETP.GEU.AND P1, PT, |R25|, 4.1917929649353027344, PT ;  /* 0x4086232b1900780b */ /* 0x000fe20003f2e200 */
[----:B------:R-:W-:-:S05]  /*3090*/  DADD R14, R14, -R24 ;  /* 0x000000000e0e7229 */ /* 0x000fca0000000818 */
[----:B------:R-:W-:-:S03]  /*30a0*/  DADD R16, R22, -6.75539944105574400000e+15 ;  /* 0xc338000016107429 */ /* 0x000fc60000000000 */
[----:B------:R-:W-:-:S05]  /*30b0*/  DADD R18, R18, R14 ;  /* 0x0000000012127229 */ /* 0x000fca000000000e */
[----:B------:R-:W-:Y:S01]  /*30c0*/  DFMA R20, R16, -UR4, R24 ;  /* 0x8000000410147c2b */ /* 0x000fe20008000018 */
[----:B------:R-:W-:Y:S01]  /*30d0*/  UMOV UR4, 0x3b39803f ;  /* 0x3b39803f00047882 */ /* 0x000fe20000000000 */
[----:B------:R-:W-:-:S06]  /*30e0*/  UMOV UR5, 0x3c7abc9e ;  /* 0x3c7abc9e00057882 */ /* 0x000fcc0000000000 */
[----:B------:R-:W-:Y:S01]  /*30f0*/  DFMA R20, R16, -UR4, R20 ;  /* 0x8000000410147c2b */ /* 0x000fe20008000014 */
[----:B------:R-:W-:Y:S01]  /*3100*/  UMOV UR4, 0x69ce2bdf ;  /* 0x69ce2bdf00047882 */ /* 0x000fe20000000000 */
[----:B------:R-:W-:Y:S01]  /*3110*/  IMAD.MOV.U32 R16, RZ, RZ, -0x35dec16 ;  /* 0xfca213eaff107424 */ /* 0x000fe200078e00ff */
[----:B------:R-:W-:Y:S01]  /*3120*/  UMOV UR5, 0x3e5ade15 ;  /* 0x3e5ade1500057882 */ /* 0x000fe20000000000 */
[----:B------:R-:W-:-:S06]  /*3130*/  IMAD.MOV.U32 R17, RZ, RZ, 0x3e928af3 ;  /* 0x3e928af3ff117424 */ /* 0x000fcc00078e00ff */
        /* <DEDUP_REMOVED lines=25> */
[----:B------:R-:W-:-:S08]  /*32d0*/  DFMA R16, R20, R16, 1 ;  /* 0x3ff000001410742b */ /* 0x000fd00000000010 */
[----:B------:R-:W-:-:S10]  /*32e0*/  DFMA R16, R20, R16, 1 ;  /* 0x3ff000001410742b */ /* 0x000fd40000000010 */
[----:B------:R-:W-:Y:S02]  /*32f0*/  IMAD R21, R22, 0x100000, R17 ;  /* 0x0010000016157824 */ /* 0x000fe400078e0211 */
[----:B------:R-:W-:Y:S01]  /*3300*/  IMAD.MOV.U32 R20, RZ, RZ, R16 ;  /* 0x000000ffff147224 */ /* 0x000fe200078e0010 */
[----:B------:R-:W-:Y:S06]  /*3310*/  @!P1 BRA `(.L_x_69) ;  /* 0x0000000000309947 */ /* 0x000fec0003800000 */
[----:B------:R-:W-:Y:S01]  /*3320*/  FSETP.GEU.AND P2, PT, |R25|, 4.2275390625, PT ;  /* 0x408748001900780b */ /* 0x000fe20003f4e200 */
[C---:B------:R-:W-:Y:S02]  /*3330*/  DADD R20, R24.reuse, +INF ;  /* 0x7ff0000018147429 */ /* 0x040fe40000000000 */
[----:B------:R-:W-:-:S08]  /*3340*/  DSETP.GEU.AND P1, PT, R24, RZ, PT ;  /* 0x000000ff1800722a */ /* 0x000fd00003f2e000 */
[----:B------:R-:W-:Y:S02]  /*3350*/  FSEL R20, R20, RZ, P1 ;  /* 0x000000ff14147208 */ /* 0x000fe40000800000 */
[----:B------:R-:W-:Y:S02]  /*3360*/  @!P2 LEA.HI R14, R22, R22, RZ, 0x1 ;  /* 0x00000016160ea211 */ /* 0x000fe400078f08ff */
[----:B------:R-:W-:Y:S02]  /*3370*/  FSEL R21, R21, RZ, P1 ;  /* 0x000000ff15157208 */ /* 0x000fe40000800000 */
[----:B------:R-:W-:-:S05]  /*3380*/  @!P2 SHF.R.S32.HI R14, RZ, 0x1, R14 ;  /* 0x00000001ff0ea819 */ /* 0x000fca000001140e */
[----:B------:R-:W-:Y:S02]  /*3390*/  @!P2 IMAD.IADD R15, R22, 0x1, -R14 ;  /* 0x00000001160fa824 */ /* 0x000fe400078e0a0e */
[----:B------:R-:W-:Y:S02]  /*33a0*/  @!P2 IMAD R17, R14, 0x100000, R17 ;  /* 0x001000000e11a824 */ /* 0x000fe400078e0211 */
[----:B------:R-:W-:Y:S01]  /*33b0*/  @!P2 IMAD.MOV.U32 R14, RZ, RZ, RZ ;  /* 0x000000ffff0ea224 */ /* 0x000fe200078e00ff */
[----:B------:R-:W-:-:S06]  /*33c0*/  @!P2 LEA R15, R15, 0x3ff00000, 0x14 ;  /* 0x3ff000000f0fa811 */ /* 0x000fcc00078ea0ff */
[----:B------:R-:W-:-:S11]  /*33d0*/  @!P2 DMUL R20, R16, R14 ;  /* 0x0000000e1014a228 */ /* 0x000fd60000000000 */
.L_x_69:
[----:B------:R-:W-:Y:S01]  /*33e0*/  DFMA R18, R18, R20, R20 ;  /* 0x000000141212722b */ /* 0x000fe20000000014 */
[----:B------:R-:W-:Y:S01]  /*33f0*/  IMAD.MOV.U32 R16, RZ, RZ, R36 ;  /* 0x000000ffff107224 */ /* 0x000fe200078e0024 */
[----:B------:R-:W-:Y:S01]  /*3400*/  DSETP.NEU.AND P1, PT, |R20|, +INF , PT ;  /* 0x7ff000001400742a */ /* 0x000fe20003f2d200 */
[----:B------:R-:W-:-:S07]  /*3410*/  IMAD.MOV.U32 R17, RZ, RZ, 0x0 ;  /* 0x00000000ff117424 */ /* 0x000fce00078e00ff */
[----:B------:R-:W-:Y:S02]  /*3420*/  FSEL R15, R20, R18, !P1 ;  /* 0x00000012140f7208 */ /* 0x000fe40004800000 */
[----:B------:R-:W-:Y:S01]  /*3430*/  FSEL R14, R21, R19, !P1 ;  /* 0x00000013150e7208 */ /* 0x000fe20004800000 */
[----:B------:R-:W-:Y:S06]  /*3440*/  RET.REL.NODEC R16 `(_Z13fuzzyCMedoidsPfS_PiS_iiii) ;  /* 0xffffffc810ec7950 */ /* 0x000fec0003c3ffff */
.L_x_70:
[----:B------:R-:W-:-:S00]  /*3450*/  BRA `(.L_x_70) ;  /* 0xfffffffc00fc7947 */ /* 0x000fc0000383ffff */
[----:B------:R-:W-:-:S00]  /*3460*/  NOP ;  /* 0x0000000000007918 */ /* 0x000fc00000000000 */
        /* <DEDUP_REMOVED lines=9> */
.L_x_72:


//--------------------- .nv.shared._Z13fuzzyCMedoidsPfS_PiS_iiii --------------------------
	.section	.nv.shared._Z13fuzzyCMedoidsPfS_PiS_iiii,"aw",@nobits
	.sectionflags	@""
	.align	4
.nv.shared._Z13fuzzyCMedoidsPfS_PiS_iiii:
	.zero		1824


//--------------------- .nv.shared.reserved.0     --------------------------
	.section	.nv.shared.reserved.0,"aw",@nobits
	.weak		__nv_reservedSMEM_offset_0_alias
	.size		__nv_reservedSMEM_offset_0_alias, 0, 64
	.other		__nv_reservedSMEM_offset_0_alias,@"STO_CUDA_RESERVED_SHARED STV_DEFAULT"
__nv_reservedSMEM_offset_0_alias:
	.zero		0
	.zero		64


//--------------------- .nv.constant0._Z13fuzzyCMedoidsPfS_PiS_iiii --------------------------
	.section	.nv.constant0._Z13fuzzyCMedoidsPfS_PiS_iiii,"a",@progbits
	.sectionflags	@""
	.align	4
.nv.constant0._Z13fuzzyCMedoidsPfS_PiS_iiii:
	.zero		944


//--------------------- SYMBOLS --------------------------

	.type		.nv.reservedSmem.offset0,@object
	.size		.nv.reservedSmem.offset0,0x4
	.type		.nv.reservedSmem.cap,@object
	.size		.nv.reservedSmem.cap,0x4
